	.target	sm_100a

	.elftype	@"ET_EXEC"


//--------------------- .note.nv.tkinfo           --------------------------
	.section	.note.nv.tkinfo,"",@"SHT_NOTE"
	.sectionflags	@"SHF_NOTE_NV_TKINFO"
	.tkinfo
        /*0018*/ 	.word	0x00000002
        /*0030*/ 	.string	""
        /*0030*/ 	.string	"ptxas"
        /*0030*/ 	.string	"Cuda compilation tools, release 13.0, V13.0.88"
        /*0030*/ 	.string	"Build cuda_13.0.r13.0/compiler.36424714_0"
        /*0030*/ 	.string	"-arch sm_100a -m 64 "



//--------------------- .note.nv.cuinfo           --------------------------
	.section	.note.nv.cuinfo,"",@"SHT_NOTE"
	.sectionflags	@"SHF_NOTE_NV_CUINFO"
        /*0018*/ 	.short	0x0002
        /*001a*/ 	.short	0x0064
        /*001c*/ 	.short	0x0082
	.zero		2


//--------------------- .nv.info                  --------------------------
	.section	.nv.info,"",@"SHT_CUDA_INFO"
	.align	4


	//----- nvinfo : EIATTR_REGCOUNT
	.align		4
        /*0000*/ 	.byte	0x04, 0x2f
        /*0002*/ 	.short	(.L_19 - .L_18)
	.align		4
.L_18:
        /*0004*/ 	.word	index@(_ZN7cutlass13device_kernelINS_4gemm6kernel13GemmUniversalIN4cute5tupleIJiiiiEEENS1_10collective13CollectiveMmaINS1_35MainloopSm100TmaUmmaWarpSpecializedILi12ELi2ELi4ENS5_IJNS4_1CILi1EEESB_SB_EEEEENS5_IJNSA_ILi128EEESE_NSA_ILi64EEEEEENS_12float_e4m3_tENS5_IJSB_llEEESH_SI_NS4_8TiledMMAINS4_8MMA_AtomIJNS4_10MMA_TraitsINS4_19SM100_MMA_F8F6F4_SSEJSH_SH_fSE_SE_NS4_17integral_constantINS4_4UMMA5MajorELSP_1EEESQ_NSN_INSO_7ScaleInELSR_0EEESS_EEEEEENS4_6LayoutISC_NS5_IJNSA_ILi0EEESW_SW_EEEEENS5_IJNS4_10UnderscoreESZ_SZ_EEEEENS4_13SM90_TMA_LOADENS4_14ComposedLayoutINS4_7SwizzleILi3ELi4ELi3EEENS4_18smem_ptr_flag_bitsILi8EEENSV_INS5_IJSE_NSA_ILi8EEEEEENS5_IJSB_SE_EEEEEEEvNS4_8identityES12_S1C_vS1D_EENS_8epilogue10collective18CollectiveEpilogueINS1F_23Sm100TmaWarpSpecializedILi2ELi2ELi64ELb0ELb0EEEJSG_NS5_IJNSV_ISE_SB_EENSV_ISF_SB_EEEEESH_NS5_IJlSB_lEEESH_S1N_NS1F_6fusion15FusionCallbacksIS1J_NS1O_17LinearCombinationISH_fSH_fLNS_15FloatRoundStyleE2EEESG_S1M_JEEENS4_5SM1004TMEM4LOAD26SM100_TMEM_LOAD_32dp32b64xES12_NS13_INS14_ILi2ELi4ELi3EEES17_NSV_INS5_IJS18_SF_EEENS5_IJSF_SB_EEEEEEENS4_39AutoVectorizingCopyWithAssumedAlignmentILi128EEENS4_14SM90_TMA_STOREES22_S24_S24_EEEvvEEEEvNT_6ParamsE)
        /*0008*/ 	.word	0x000000e0


	//----- nvinfo : EIATTR_FRAME_SIZE
	.align		4
.L_19:
        /*000c*/ 	.byte	0x04, 0x11
        /*000e*/ 	.short	(.L_21 - .L_20)
	.align		4
.L_20:
        /*0010*/ 	.word	index@($__internal_2_$__cuda_sm10x_tcgen05_guardrail_trap_unallocated_columns_being_dealloced)
        /*0014*/ 	.word	0x00000000


	//----- nvinfo : EIATTR_FRAME_SIZE
	.align		4
.L_21:
        /*0018*/ 	.byte	0x04, 0x11
        /*001a*/ 	.short	(.L_23 - .L_22)
	.align		4
.L_22:
        /*001c*/ 	.word	index@($__internal_1_$__cuda_sm10x_tcgen05_guardrail_trap_phase_invalid_during_alloc)
        /*0020*/ 	.word	0x00000000


	//----- nvinfo : EIATTR_FRAME_SIZE
	.align		4
.L_23:
        /*0024*/ 	.byte	0x04, 0x11
        /*0026*/ 	.short	(.L_25 - .L_24)
	.align		4
.L_24:
        /*0028*/ 	.word	index@($__internal_0_$__cuda_sm10x_tcgen05_guardrail_trap_col_being_dealloced_not_returned_by_alloc)
        /*002c*/ 	.word	0x00000000


	//----- nvinfo : EIATTR_FRAME_SIZE
	.align		4
.L_25:
        /*0030*/ 	.byte	0x04, 0x11
        /*0032*/ 	.short	(.L_27 - .L_26)
	.align		4
.L_26:
        /*0034*/ 	.word	index@(_ZN7cutlass13device_kernelINS_4gemm6kernel13GemmUniversalIN4cute5tupleIJiiiiEEENS1_10collective13CollectiveMmaINS1_35MainloopSm100TmaUmmaWarpSpecializedILi12ELi2ELi4ENS5_IJNS4_1CILi1EEESB_SB_EEEEENS5_IJNSA_ILi128EEESE_NSA_ILi64EEEEEENS_12float_e4m3_tENS5_IJSB_llEEESH_SI_NS4_8TiledMMAINS4_8MMA_AtomIJNS4_10MMA_TraitsINS4_19SM100_MMA_F8F6F4_SSEJSH_SH_fSE_SE_NS4_17integral_constantINS4_4UMMA5MajorELSP_1EEESQ_NSN_INSO_7ScaleInELSR_0EEESS_EEEEEENS4_6LayoutISC_NS5_IJNSA_ILi0EEESW_SW_EEEEENS5_IJNS4_10UnderscoreESZ_SZ_EEEEENS4_13SM90_TMA_LOADENS4_14ComposedLayoutINS4_7SwizzleILi3ELi4ELi3EEENS4_18smem_ptr_flag_bitsILi8EEENSV_INS5_IJSE_NSA_ILi8EEEEEENS5_IJSB_SE_EEEEEEEvNS4_8identityES12_S1C_vS1D_EENS_8epilogue10collective18CollectiveEpilogueINS1F_23Sm100TmaWarpSpecializedILi2ELi2ELi64ELb0ELb0EEEJSG_NS5_IJNSV_ISE_SB_EENSV_ISF_SB_EEEEESH_NS5_IJlSB_lEEESH_S1N_NS1F_6fusion15FusionCallbacksIS1J_NS1O_17LinearCombinationISH_fSH_fLNS_15FloatRoundStyleE2EEESG_S1M_JEEENS4_5SM1004TMEM4LOAD26SM100_TMEM_LOAD_32dp32b64xES12_NS13_INS14_ILi2ELi4ELi3EEES17_NSV_INS5_IJS18_SF_EEENS5_IJSF_SB_EEEEEEENS4_39AutoVectorizingCopyWithAssumedAlignmentILi128EEENS4_14SM90_TMA_STOREES22_S24_S24_EEEvvEEEEvNT_6ParamsE)
        /*0038*/ 	.word	0x00000000


	//----- nvinfo : EIATTR_MIN_STACK_SIZE
	.align		4
.L_27:
        /*003c*/ 	.byte	0x04, 0x12
        /*003e*/ 	.short	(.L_29 - .L_28)
	.align		4
.L_28:
        /*0040*/ 	.word	index@(_ZN7cutlass13device_kernelINS_4gemm6kernel13GemmUniversalIN4cute5tupleIJiiiiEEENS1_10collective13CollectiveMmaINS1_35MainloopSm100TmaUmmaWarpSpecializedILi12ELi2ELi4ENS5_IJNS4_1CILi1EEESB_SB_EEEEENS5_IJNSA_ILi128EEESE_NSA_ILi64EEEEEENS_12float_e4m3_tENS5_IJSB_llEEESH_SI_NS4_8TiledMMAINS4_8MMA_AtomIJNS4_10MMA_TraitsINS4_19SM100_MMA_F8F6F4_SSEJSH_SH_fSE_SE_NS4_17integral_constantINS4_4UMMA5MajorELSP_1EEESQ_NSN_INSO_7ScaleInELSR_0EEESS_EEEEEENS4_6LayoutISC_NS5_IJNSA_ILi0EEESW_SW_EEEEENS5_IJNS4_10UnderscoreESZ_SZ_EEEEENS4_13SM90_TMA_LOADENS4_14ComposedLayoutINS4_7SwizzleILi3ELi4ELi3EEENS4_18smem_ptr_flag_bitsILi8EEENSV_INS5_IJSE_NSA_ILi8EEEEEENS5_IJSB_SE_EEEEEEEvNS4_8identityES12_S1C_vS1D_EENS_8epilogue10collective18CollectiveEpilogueINS1F_23Sm100TmaWarpSpecializedILi2ELi2ELi64ELb0ELb0EEEJSG_NS5_IJNSV_ISE_SB_EENSV_ISF_SB_EEEEESH_NS5_IJlSB_lEEESH_S1N_NS1F_6fusion15FusionCallbacksIS1J_NS1O_17LinearCombinationISH_fSH_fLNS_15FloatRoundStyleE2EEESG_S1M_JEEENS4_5SM1004TMEM4LOAD26SM100_TMEM_LOAD_32dp32b64xES12_NS13_INS14_ILi2ELi4ELi3EEES17_NSV_INS5_IJS18_SF_EEENS5_IJSF_SB_EEEEEEENS4_39AutoVectorizingCopyWithAssumedAlignmentILi128EEENS4_14SM90_TMA_STOREES22_S24_S24_EEEvvEEEEvNT_6ParamsE)
        /*0044*/ 	.word	0x00000000
.L_29:


//--------------------- .nv.compat                --------------------------
	.section	.nv.compat,"",@"SHT_CUDA_COMPAT_INFO"
	.align	4
        /*0000*/ 	.byte	0x02, 0x09, 0x01, 0x00, 0x02, 0x02, 0x02, 0x00, 0x02, 0x05, 0x05, 0x00, 0x03, 0x07, 0x01, 0x01
        /*0010*/ 	.byte	0x02, 0x03, 0x01, 0x00, 0x02, 0x06, 0x01, 0x00, 0x04, 0x0b, 0x08, 0x00, 0x09, 0x00, 0x00, 0x00
        /*0020*/ 	.byte	0x00, 0x00, 0x00, 0x00


//--------------------- .nv.info._ZN7cutlass13device_kernelINS_4gemm6kernel13GemmUniversalIN4cute5tupleIJiiiiEEENS1_10collective13CollectiveMmaINS1_35MainloopSm100TmaUmmaWarpSpecializedILi12ELi2ELi4ENS5_IJNS4_1CILi1EEESB_SB_EEEEENS5_IJNSA_ILi128EEESE_NSA_ILi64EEEEEENS_12float_e4m3_tENS5_IJSB_llEEESH_SI_NS4_8TiledMMAINS4_8MMA_AtomIJNS4_10MMA_TraitsINS4_19SM100_MMA_F8F6F4_SSEJSH_SH_fSE_SE_NS4_17integral_constantINS4_4UMMA5MajorELSP_1EEESQ_NSN_INSO_7ScaleInELSR_0EEESS_EEEEEENS4_6LayoutISC_NS5_IJNSA_ILi0EEESW_SW_EEEEENS5_IJNS4_10UnderscoreESZ_SZ_EEEEENS4_13SM90_TMA_LOADENS4_14ComposedLayoutINS4_7SwizzleILi3ELi4ELi3EEENS4_18smem_ptr_flag_bitsILi8EEENSV_INS5_IJSE_NSA_ILi8EEEEEENS5_IJSB_SE_EEEEEEEvNS4_8identityES12_S1C_vS1D_EENS_8epilogue10collective18CollectiveEpilogueINS1F_23Sm100TmaWarpSpecializedILi2ELi2ELi64ELb0ELb0EEEJSG_NS5_IJNSV_ISE_SB_EENSV_ISF_SB_EEEEESH_NS5_IJlSB_lEEESH_S1N_NS1F_6fusion15FusionCallbacksIS1J_NS1O_17LinearCombinationISH_fSH_fLNS_15FloatRoundStyleE2EEESG_S1M_JEEENS4_5SM1004TMEM4LOAD26SM100_TMEM_LOAD_32dp32b64xES12_NS13_INS14_ILi2ELi4ELi3EEES17_NSV_INS5_IJS18_SF_EEENS5_IJSF_SB_EEEEEEENS4_39AutoVectorizingCopyWithAssumedAlignmentILi128EEENS4_14SM90_TMA_STOREES22_S24_S24_EEEvvEEEEvNT_6ParamsE --------------------------
	.section	.nv.info._ZN7cutlass13device_kernelINS_4gemm6kernel13GemmUniversalIN4cute5tupleIJiiiiEEENS1_10collective13CollectiveMmaINS1_35MainloopSm100TmaUmmaWarpSpecializedILi12ELi2ELi4ENS5_IJNS4_1CILi1EEESB_SB_EEEEENS5_IJNSA_ILi128EEESE_NSA_ILi64EEEEEENS_12float_e4m3_tENS5_IJSB_llEEESH_SI_NS4_8TiledMMAINS4_8MMA_AtomIJNS4_10MMA_TraitsINS4_19SM100_MMA_F8F6F4_SSEJSH_SH_fSE_SE_NS4_17integral_constantINS4_4UMMA5MajorELSP_1EEESQ_NSN_INSO_7ScaleInELSR_0EEESS_EEEEEENS4_6LayoutISC_NS5_IJNSA_ILi0EEESW_SW_EEEEENS5_IJNS4_10UnderscoreESZ_SZ_EEEEENS4_13SM90_TMA_LOADENS4_14ComposedLayoutINS4_7SwizzleILi3ELi4ELi3EEENS4_18smem_ptr_flag_bitsILi8EEENSV_INS5_IJSE_NSA_ILi8EEEEEENS5_IJSB_SE_EEEEEEEvNS4_8identityES12_S1C_vS1D_EENS_8epilogue10collective18CollectiveEpilogueINS1F_23Sm100TmaWarpSpecializedILi2ELi2ELi64ELb0ELb0EEEJSG_NS5_IJNSV_ISE_SB_EENSV_ISF_SB_EEEEESH_NS5_IJlSB_lEEESH_S1N_NS1F_6fusion15FusionCallbacksIS1J_NS1O_17LinearCombinationISH_fSH_fLNS_15FloatRoundStyleE2EEESG_S1M_JEEENS4_5SM1004TMEM4LOAD26SM100_TMEM_LOAD_32dp32b64xES12_NS13_INS14_ILi2ELi4ELi3EEES17_NSV_INS5_IJS18_SF_EEENS5_IJSF_SB_EEEEEEENS4_39AutoVectorizingCopyWithAssumedAlignmentILi128EEENS4_14SM90_TMA_STOREES22_S24_S24_EEEvvEEEEvNT_6ParamsE,"",@"SHT_CUDA_INFO"
	.sectionflags	@""
	.align	4


	//----- nvinfo : EIATTR_CUDA_API_VERSION
	.align		4
        /*0000*/ 	.byte	0x04, 0x37
        /*0002*/ 	.short	(.L_31 - .L_30)
.L_30:
        /*0004*/ 	.word	0x00000082


	//----- nvinfo : EIATTR_KPARAM_INFO
	.align		4
.L_31:
        /*0008*/ 	.byte	0x04, 0x17
        /*000a*/ 	.short	(.L_33 - .L_32)
.L_32:
        /*000c*/ 	.word	0x00000000
        /*0010*/ 	.short	0x0000
        /*0012*/ 	.short	0x0000
        /*0014*/ 	.byte	0x00, 0xf0, 0x01, 0x20


	//----- nvinfo : EIATTR_AT_ENTRY_FRAGMENTS
	.align		4
.L_33:
        /*0018*/ 	.byte	0x04, 0x4f
        /*001a*/ 	.short	(.L_35 - .L_34)


	//   ....[0]....
.L_34:
        /*001c*/ 	.word	0x00000006


	//----- nvinfo : EIATTR_RESERVED_SMEM_USED
	.align		4
.L_35:
        /*0020*/ 	.byte	0x01, 0x41
	.zero		2


	//----- nvinfo : EIATTR_SPARSE_MMA_MASK
	.align		4
        /*0024*/ 	.byte	0x03, 0x50
        /*0026*/ 	.short	0x0000


	//----- nvinfo : EIATTR_TCGEN05_1CTA_USED
	.align		4
        /*0028*/ 	.byte	0x01, 0x51
	.zero		2


	//----- nvinfo : EIATTR_MAXREG_COUNT
	.align		4
        /*002c*/ 	.byte	0x03, 0x1b
        /*002e*/ 	.short	0x00ff


	//----- nvinfo : EIATTR_NUM_BARRIERS
	.align		4
        /*0030*/ 	.byte	0x02, 0x4c
        /*0032*/ 	.byte	0x07
	.zero		1


	//----- nvinfo : EIATTR_EXTERNS
	.align		4
        /*0034*/ 	.byte	0x04, 0x0f
        /*0036*/ 	.short	(.L_37 - .L_36)


	//   ....[0]....
	.align		4
.L_36:
        /*0038*/ 	.word	index@(__assertfail)


	//----- nvinfo : EIATTR_MERCURY_ISA_VERSION
	.align		4
.L_37:
        /*003c*/ 	.byte	0x03, 0x5f
        /*003e*/ 	.short	0x0101


	//----- nvinfo : EIATTR_INT_WARP_WIDE_INSTR_OFFSETS
	.align		4
        /*0040*/ 	.byte	0x04, 0x31
        /*0042*/ 	.short	(.L_39 - .L_38)


	//   ....[0]....
.L_38:
        /*0044*/ 	.word	0x00001eb0


	//   ....[1]....
        /*0048*/ 	.word	0x00003c80


	//   ....[2]....
        /*004c*/ 	.word	0x00003ca0


	//   ....[3]....
        /*0050*/ 	.word	0x00003cd0


	//   ....[4]....
        /*0054*/ 	.word	0x00004600


	//   ....[5]....
        /*0058*/ 	.word	0x00004670


	//   ....[6]....
        /*005c*/ 	.word	0x00004850


	//   ....[7]....
        /*0060*/ 	.word	0x000049b0


	//----- nvinfo : EIATTR_COOP_GROUP_MASK_REGIDS
	.align		4
.L_39:
        /*0064*/ 	.byte	0x04, 0x29
        /*0066*/ 	.short	(.L_41 - .L_40)


	//   ....[0]....
.L_40:
        /*0068*/ 	.word	0xffffffff


	//   ....[1]....
        /*006c*/ 	.word	0xffffffff


	//   ....[2]....
        /*0070*/ 	.word	0xffffffff


	//   ....[3]....
        /*0074*/ 	.word	0xffffffff


	//   ....[4]....
        /*0078*/ 	.word	0xffffffff


	//   ....[5]....
        /*007c*/ 	.word	0xffffffff


	//   ....[6]....
        /*0080*/ 	.word	0xffffffff


	//   ....[7]....
        /*0084*/ 	.word	0xffffffff


	//   ....[8]....
        /*0088*/ 	.word	0xffffffff


	//   ....[9]....
        /*008c*/ 	.word	0xffffffff


	//   ....[10]....
        /*0090*/ 	.word	0xffffffff


	//   ....[11]....
        /*0094*/ 	.word	0xffffffff


	//   ....[12]....
        /*0098*/ 	.word	0xffffffff


	//----- nvinfo : EIATTR_COOP_GROUP_INSTR_OFFSETS
	.align		4
.L_41:
        /*009c*/ 	.byte	0x04, 0x28
        /*009e*/ 	.short	(.L_43 - .L_42)


	//   ....[0]....
.L_42:
        /*00a0*/ 	.word	0x00000090


	//   ....[1]....
        /*00a4*/ 	.word	0x000004d0


	//   ....[2]....
        /*00a8*/ 	.word	0x00000770


	//   ....[3]....
        /*00ac*/ 	.word	0x000008d0


	//   ....[4]....
        /*00b0*/ 	.word	0x000009d0


	//   ....[5]....
        /*00b4*/ 	.word	0x00000b40


	//   ....[6]....
        /*00b8*/ 	.word	0x00000ce0


	//   ....[7]....
        /*00bc*/ 	.word	0x00001d90


	//   ....[8]....
        /*00c0*/ 	.word	0x00002ff0


	//   ....[9]....
        /*00c4*/ 	.word	0x00003200


	//   ....[10]....
        /*00c8*/ 	.word	0x00003230


	//   ....[11]....
        /*00cc*/ 	.word	0x00003b60


	//   ....[12]....
        /*00d0*/ 	.word	0x00003d90


	//----- nvinfo : EIATTR_VRC_CTA_INIT_COUNT
	.align		4
.L_43:
        /*00d4*/ 	.byte	0x02, 0x4a
        /*00d6*/ 	.byte	0x80
	.zero		1


	//----- nvinfo : EIATTR_SYSCALL_OFFSETS
	.align		4
        /*00d8*/ 	.byte	0x04, 0x46
        /*00da*/ 	.short	(.L_45 - .L_44)


	//   ....[0]....
.L_44:
        /*00dc*/ 	.word	0x000053e0


	//   ....[1]....
        /*00e0*/ 	.word	0x00005520


	//   ....[2]....
        /*00e4*/ 	.word	0x00005d80


	//   ....[3]....
        /*00e8*/ 	.word	0x00007390


	//----- nvinfo : EIATTR_MBARRIER_INSTR_OFFSETS
	.align		4
.L_45:
        /*00ec*/ 	.byte	0x04, 0x39
        /*00ee*/ 	.short	(.L_47 - .L_46)


	//   ....[0]....
.L_46:
        /*00f0*/ 	.word	0x000005d0
        /*00f4*/ 	.word	0x000000ff
        /*00f8*/ 	.word	0x00000000
        /*00fc*/ 	.short	0x0100
        /*00fe*/ 	.byte	0x05
	.zero		1


	//   ....[1]....
        /*0100*/ 	.word	0x000005e0
        /*0104*/ 	.word	0x000000ff
        /*0108*/ 	.word	0x00000060
        /*010c*/ 	.short	0x0100
        /*010e*/ 	.byte	0x05
	.zero		1


	//   ....[2]....
        /*0110*/ 	.word	0x000005f0
        /*0114*/ 	.word	0x000000ff
        /*0118*/ 	.word	0x00000008
        /*011c*/ 	.short	0x0100
        /*011e*/ 	.byte	0x05
	.zero		1


	//   ....[3]....
        /*0120*/ 	.word	0x00000600
        /*0124*/ 	.word	0x000000ff
        /*0128*/ 	.word	0x00000068
        /*012c*/ 	.short	0x0100
        /*012e*/ 	.byte	0x05
	.zero		1


	//   ....[4]....
        /*0130*/ 	.word	0x00000610
        /*0134*/ 	.word	0x000000ff
        /*0138*/ 	.word	0x00000010
        /*013c*/ 	.short	0x0100
        /*013e*/ 	.byte	0x05
	.zero		1


	//   ....[5]....
        /*0140*/ 	.word	0x00000620
        /*0144*/ 	.word	0x000000ff
        /*0148*/ 	.word	0x00000070
        /*014c*/ 	.short	0x0100
        /*014e*/ 	.byte	0x05
	.zero		1


	//   ....[6]....
        /*0150*/ 	.word	0x00000630
        /*0154*/ 	.word	0x000000ff
        /*0158*/ 	.word	0x00000018
        /*015c*/ 	.short	0x0100
        /*015e*/ 	.byte	0x05
	.zero		1


	//   ....[7]....
        /*0160*/ 	.word	0x00000640
        /*0164*/ 	.word	0x000000ff
        /*0168*/ 	.word	0x00000078
        /*016c*/ 	.short	0x0100
        /*016e*/ 	.byte	0x05
	.zero		1


	//   ....[8]....
        /*0170*/ 	.word	0x00000650
        /*0174*/ 	.word	0x000000ff
        /*0178*/ 	.word	0x00000020
        /*017c*/ 	.short	0x0100
        /*017e*/ 	.byte	0x05
	.zero		1


	//   ....[9]....
        /*0180*/ 	.word	0x00000660
        /*0184*/ 	.word	0x000000ff
        /*0188*/ 	.word	0x00000080
        /*018c*/ 	.short	0x0100
        /*018e*/ 	.byte	0x05
	.zero		1


	//   ....[10]....
        /*0190*/ 	.word	0x00000670
        /*0194*/ 	.word	0x000000ff
        /*0198*/ 	.word	0x00000028
        /*019c*/ 	.short	0x0100
        /*019e*/ 	.byte	0x05
	.zero		1


	//   ....[11]....
        /*01a0*/ 	.word	0x00000680
        /*01a4*/ 	.word	0x000000ff
        /*01a8*/ 	.word	0x00000088
        /*01ac*/ 	.short	0x0100
        /*01ae*/ 	.byte	0x05
	.zero		1


	//   ....[12]....
        /*01b0*/ 	.word	0x00000690
        /*01b4*/ 	.word	0x000000ff
        /*01b8*/ 	.word	0x00000030
        /*01bc*/ 	.short	0x0100
        /*01be*/ 	.byte	0x05
	.zero		1


	//   ....[13]....
        /*01c0*/ 	.word	0x000006a0
        /*01c4*/ 	.word	0x000000ff
        /*01c8*/ 	.word	0x00000090
        /*01cc*/ 	.short	0x0100
        /*01ce*/ 	.byte	0x05
	.zero		1


	//   ....[14]....
        /*01d0*/ 	.word	0x000006b0
        /*01d4*/ 	.word	0x000000ff
        /*01d8*/ 	.word	0x00000038
        /*01dc*/ 	.short	0x0100
        /*01de*/ 	.byte	0x05
	.zero		1


	//   ....[15]....
        /*01e0*/ 	.word	0x000006c0
        /*01e4*/ 	.word	0x000000ff
        /*01e8*/ 	.word	0x00000098
        /*01ec*/ 	.short	0x0100
        /*01ee*/ 	.byte	0x05
	.zero		1


	//   ....[16]....
        /*01f0*/ 	.word	0x000006d0
        /*01f4*/ 	.word	0x000000ff
        /*01f8*/ 	.word	0x00000040
        /*01fc*/ 	.short	0x0100
        /*01fe*/ 	.byte	0x05
	.zero		1


	//   ....[17]....
        /*0200*/ 	.word	0x000006e0
        /*0204*/ 	.word	0x000000ff
        /*0208*/ 	.word	0x000000a0
        /*020c*/ 	.short	0x0100
        /*020e*/ 	.byte	0x05
	.zero		1


	//   ....[18]....
        /*0210*/ 	.word	0x000006f0
        /*0214*/ 	.word	0x000000ff
        /*0218*/ 	.word	0x00000048
        /*021c*/ 	.short	0x0100
        /*021e*/ 	.byte	0x05
	.zero		1


	//   ....[19]....
        /*0220*/ 	.word	0x00000700
        /*0224*/ 	.word	0x000000ff
        /*0228*/ 	.word	0x000000a8
        /*022c*/ 	.short	0x0100
        /*022e*/ 	.byte	0x05
	.zero		1


	//   ....[20]....
        /*0230*/ 	.word	0x00000710
        /*0234*/ 	.word	0x000000ff
        /*0238*/ 	.word	0x00000050
        /*023c*/ 	.short	0x0100
        /*023e*/ 	.byte	0x05
	.zero		1


	//   ....[21]....
        /*0240*/ 	.word	0x00000720
        /*0244*/ 	.word	0x000000ff
        /*0248*/ 	.word	0x000000b0
        /*024c*/ 	.short	0x0100
        /*024e*/ 	.byte	0x05
	.zero		1


	//   ....[22]....
        /*0250*/ 	.word	0x00000730
        /*0254*/ 	.word	0x000000ff
        /*0258*/ 	.word	0x00000058
        /*025c*/ 	.short	0x0100
        /*025e*/ 	.byte	0x05
	.zero		1


	//   ....[23]....
        /*0260*/ 	.word	0x00000740
        /*0264*/ 	.word	0x000000ff
        /*0268*/ 	.word	0x000000b8
        /*026c*/ 	.short	0x0100
        /*026e*/ 	.byte	0x05
	.zero		1


	//   ....[24]....
        /*0270*/ 	.word	0x00000880
        /*0274*/ 	.word	0x000000ff
        /*0278*/ 	.word	0x000000c0
        /*027c*/ 	.short	0x0100
        /*027e*/ 	.byte	0x07
	.zero		1


	//   ....[25]....
        /*0280*/ 	.word	0x00000890
        /*0284*/ 	.word	0x000000ff
        /*0288*/ 	.word	0x000000d0
        /*028c*/ 	.short	0x0100
        /*028e*/ 	.byte	0x07
	.zero		1


	//   ....[26]....
        /*0290*/ 	.word	0x000008a0
        /*0294*/ 	.word	0x000000ff
        /*0298*/ 	.word	0x000000c8
        /*029c*/ 	.short	0x0100
        /*029e*/ 	.byte	0x07
	.zero		1


	//   ....[27]....
        /*02a0*/ 	.word	0x000008b0
        /*02a4*/ 	.word	0x000000ff
        /*02a8*/ 	.word	0x000000d8
        /*02ac*/ 	.short	0x0100
        /*02ae*/ 	.byte	0x07
	.zero		1


	//   ....[28]....
        /*02b0*/ 	.word	0x000009a0
        /*02b4*/ 	.word	0x000000ff
        /*02b8*/ 	.word	0x000000e0
        /*02bc*/ 	.short	0x0100
        /*02be*/ 	.byte	0x05
	.zero		1


	//   ....[29]....
        /*02c0*/ 	.word	0x000009b0
        /*02c4*/ 	.word	0x000000ff
        /*02c8*/ 	.word	0x000000e8
        /*02cc*/ 	.short	0x0100
        /*02ce*/ 	.byte	0x05
	.zero		1


	//   ....[30]....
        /*02d0*/ 	.word	0x00000af0
        /*02d4*/ 	.word	0x000000ff
        /*02d8*/ 	.word	0x000000f0
        /*02dc*/ 	.short	0x0100
        /*02de*/ 	.byte	0x05
	.zero		1


	//   ....[31]....
        /*02e0*/ 	.word	0x00000b00
        /*02e4*/ 	.word	0x000000ff
        /*02e8*/ 	.word	0x00000100
        /*02ec*/ 	.short	0x0100
        /*02ee*/ 	.byte	0x05
	.zero		1


	//   ....[32]....
        /*02f0*/ 	.word	0x00000b10
        /*02f4*/ 	.word	0x000000ff
        /*02f8*/ 	.word	0x000000f8
        /*02fc*/ 	.short	0x0100
        /*02fe*/ 	.byte	0x05
	.zero		1


	//   ....[33]....
        /*0300*/ 	.word	0x00000b20
        /*0304*/ 	.word	0x000000ff
        /*0308*/ 	.word	0x00000108
        /*030c*/ 	.short	0x0100
        /*030e*/ 	.byte	0x05
	.zero		1


	//   ....[34]....
        /*0310*/ 	.word	0x00000c50
        /*0314*/ 	.word	0x000000ff
        /*0318*/ 	.word	0x00000110
        /*031c*/ 	.short	0x0100
        /*031e*/ 	.byte	0x07
	.zero		1


	//   ....[35]....
        /*0320*/ 	.word	0x00000c60
        /*0324*/ 	.word	0x000000ff
        /*0328*/ 	.word	0x00000130
        /*032c*/ 	.short	0x0100
        /*032e*/ 	.byte	0x07
	.zero		1


	//   ....[36]....
        /*0330*/ 	.word	0x00000c70
        /*0334*/ 	.word	0x000000ff
        /*0338*/ 	.word	0x00000118
        /*033c*/ 	.short	0x0100
        /*033e*/ 	.byte	0x07
	.zero		1


	//   ....[37]....
        /*0340*/ 	.word	0x00000c80
        /*0344*/ 	.word	0x000000ff
        /*0348*/ 	.word	0x00000138
        /*034c*/ 	.short	0x0100
        /*034e*/ 	.byte	0x07
	.zero		1


	//   ....[38]....
        /*0350*/ 	.word	0x00000c90
        /*0354*/ 	.word	0x000000ff
        /*0358*/ 	.word	0x00000120
        /*035c*/ 	.short	0x0100
        /*035e*/ 	.byte	0x07
	.zero		1


	//   ....[39]....
        /*0360*/ 	.word	0x00000ca0
        /*0364*/ 	.word	0x000000ff
        /*0368*/ 	.word	0x00000140
        /*036c*/ 	.short	0x0100
        /*036e*/ 	.byte	0x07
	.zero		1


	//   ....[40]....
        /*0370*/ 	.word	0x00000cb0
        /*0374*/ 	.word	0x000000ff
        /*0378*/ 	.word	0x00000128
        /*037c*/ 	.short	0x0100
        /*037e*/ 	.byte	0x07
	.zero		1


	//   ....[41]....
        /*0380*/ 	.word	0x00000cc0
        /*0384*/ 	.word	0x000000ff
        /*0388*/ 	.word	0x00000148
        /*038c*/ 	.short	0x0100
        /*038e*/ 	.byte	0x07
	.zero		1


	//   ....[42]....
        /*0390*/ 	.word	0x00000db0
        /*0394*/ 	.word	0x000000ff
        /*0398*/ 	.word	0x00000150
        /*039c*/ 	.short	0x0100
        /*039e*/ 	.byte	0x05
	.zero		1


	//   ....[43]....
        /*03a0*/ 	.word	0x00000dc0
        /*03a4*/ 	.word	0x000000ff
        /*03a8*/ 	.word	0x00000160
        /*03ac*/ 	.short	0x0100
        /*03ae*/ 	.byte	0x05
	.zero		1


	//   ....[44]....
        /*03b0*/ 	.word	0x00000dd0
        /*03b4*/ 	.word	0x000000ff
        /*03b8*/ 	.word	0x00000158
        /*03bc*/ 	.short	0x0100
        /*03be*/ 	.byte	0x05
	.zero		1


	//   ....[45]....
        /*03c0*/ 	.word	0x00000de0
        /*03c4*/ 	.word	0x000000ff
        /*03c8*/ 	.word	0x00000168
        /*03cc*/ 	.short	0x0100
        /*03ce*/ 	.byte	0x05
	.zero		1


	//   ....[46]....
        /*03d0*/ 	.word	0x000016b0
        /*03d4*/ 	.word	0x00000003
        /*03d8*/ 	.word	0x00000160
        /*03dc*/ 	.short	0x010a
        /*03de*/ 	.byte	0xff
	.zero		1


	//   ....[47]....
        /*03e0*/ 	.word	0x000016e0
        /*03e4*/ 	.word	0x00000003
        /*03e8*/ 	.word	0x00000150
        /*03ec*/ 	.short	0x0101
        /*03ee*/ 	.byte	0xff
	.zero		1


	//   ....[48]....
        /*03f0*/ 	.word	0x000017b0
        /*03f4*/ 	.word	0x000000ff
        /*03f8*/ 	.word	0x00000060
        /*03fc*/ 	.short	0x010a
        /*03fe*/ 	.byte	0x08
	.zero		1


	//   ....[49]....
        /*0400*/ 	.word	0x00001850
        /*0404*/ 	.word	0x000000ff
        /*0408*/ 	.word	0x00000060
        /*040c*/ 	.short	0x010a
        /*040e*/ 	.byte	0x21
	.zero		1


	//   ....[50]....
        /*0410*/ 	.word	0x000019b0
        /*0414*/ 	.word	0x000000ff
        /*0418*/ 	.word	0x00000060
        /*041c*/ 	.short	0x010a
        /*041e*/ 	.byte	0x08
	.zero		1


	//   ....[51]....
        /*0420*/ 	.word	0x00001aa0
        /*0424*/ 	.word	0x000000ff
        /*0428*/ 	.word	0x000000e8
        /*042c*/ 	.short	0x0101
        /*042e*/ 	.byte	0x04
	.zero		1


	//   ....[52]....
        /*0430*/ 	.word	0x00001ac0
        /*0434*/ 	.word	0x000000ff
        /*0438*/ 	.word	0x00000060
        /*043c*/ 	.short	0x010a
        /*043e*/ 	.byte	0x08
	.zero		1


	//   ....[53]....
        /*0440*/ 	.word	0x00001b40
        /*0444*/ 	.word	0x000000ff
        /*0448*/ 	.word	0x00000060
        /*044c*/ 	.short	0x010a
        /*044e*/ 	.byte	0x11
	.zero		1


	//   ....[54]....
        /*0450*/ 	.word	0x00001ca0
        /*0454*/ 	.word	0x000000ff
        /*0458*/ 	.word	0x00000060
        /*045c*/ 	.short	0x010a
        /*045e*/ 	.byte	0x08
	.zero		1


	//   ....[55]....
        /*0460*/ 	.word	0x00001dc0
        /*0464*/ 	.word	0x00000002
        /*0468*/ 	.word	0x000000f0
        /*046c*/ 	.short	0x010a
        /*046e*/ 	.byte	0xff
	.zero		1


	//   ....[56]....
        /*0470*/ 	.word	0x00001e80
        /*0474*/ 	.word	0x00000002
        /*0478*/ 	.word	0x00000000
        /*047c*/ 	.short	0x0101
        /*047e*/ 	.byte	0xff
	.zero		1


	//   ....[57]....
        /*0480*/ 	.word	0x000023e0
        /*0484*/ 	.word	0x000000ff
        /*0488*/ 	.word	0x00000000
        /*048c*/ 	.short	0x010a
        /*048e*/ 	.byte	0x05
	.zero		1


	//   ....[58]....
        /*0490*/ 	.word	0x00002470
        /*0494*/ 	.word	0x000000ff
        /*0498*/ 	.word	0x00000000
        /*049c*/ 	.short	0x010a
        /*049e*/ 	.byte	0x05
	.zero		1


	//   ....[59]....
        /*04a0*/ 	.word	0x00002500
        /*04a4*/ 	.word	0x000000ff
        /*04a8*/ 	.word	0x00000000
        /*04ac*/ 	.short	0x010a
        /*04ae*/ 	.byte	0x05
	.zero		1


	//   ....[60]....
        /*04b0*/ 	.word	0x00002590
        /*04b4*/ 	.word	0x000000ff
        /*04b8*/ 	.word	0x00000000
        /*04bc*/ 	.short	0x010a
        /*04be*/ 	.byte	0x05
	.zero		1


	//   ....[61]....
        /*04c0*/ 	.word	0x00002620
        /*04c4*/ 	.word	0x000000ff
        /*04c8*/ 	.word	0x00000000
        /*04cc*/ 	.short	0x010a
        /*04ce*/ 	.byte	0x05
	.zero		1


	//   ....[62]....
        /*04d0*/ 	.word	0x000026b0
        /*04d4*/ 	.word	0x000000ff
        /*04d8*/ 	.word	0x00000000
        /*04dc*/ 	.short	0x010a
        /*04de*/ 	.byte	0x05
	.zero		1


	//   ....[63]....
        /*04e0*/ 	.word	0x00002740
        /*04e4*/ 	.word	0x000000ff
        /*04e8*/ 	.word	0x00000000
        /*04ec*/ 	.short	0x010a
        /*04ee*/ 	.byte	0x05
	.zero		1


	//   ....[64]....
        /*04f0*/ 	.word	0x000027d0
        /*04f4*/ 	.word	0x000000ff
        /*04f8*/ 	.word	0x00000000
        /*04fc*/ 	.short	0x010a
        /*04fe*/ 	.byte	0x05
	.zero		1


	//   ....[65]....
        /*0500*/ 	.word	0x00002860
        /*0504*/ 	.word	0x000000ff
        /*0508*/ 	.word	0x00000000
        /*050c*/ 	.short	0x010a
        /*050e*/ 	.byte	0x05
	.zero		1


	//   ....[66]....
        /*0510*/ 	.word	0x000028f0
        /*0514*/ 	.word	0x000000ff
        /*0518*/ 	.word	0x00000000
        /*051c*/ 	.short	0x010a
        /*051e*/ 	.byte	0x05
	.zero		1


	//   ....[67]....
        /*0520*/ 	.word	0x00002980
        /*0524*/ 	.word	0x000000ff
        /*0528*/ 	.word	0x00000000
        /*052c*/ 	.short	0x010a
        /*052e*/ 	.byte	0x05
	.zero		1


	//   ....[68]....
        /*0530*/ 	.word	0x00002a20
        /*0534*/ 	.word	0x00000000
        /*0538*/ 	.word	0x00000000
        /*053c*/ 	.short	0x010a
        /*053e*/ 	.byte	0xff
	.zero		1


	//   ....[69]....
        /*0540*/ 	.word	0x00002b40
        /*0544*/ 	.word	0x00000000
        /*0548*/ 	.word	0x00000150
        /*054c*/ 	.short	0x010a
        /*054e*/ 	.byte	0xff
	.zero		1


	//   ....[70]....
        /*0550*/ 	.word	0x00002ba0
        /*0554*/ 	.word	0x00000004
        /*0558*/ 	.word	0x00000000
        /*055c*/ 	.short	0x0101
        /*055e*/ 	.byte	0xff
	.zero		1


	//   ....[71]....
        /*0560*/ 	.word	0x00002bc0
        /*0564*/ 	.word	0x000000ff
        /*0568*/ 	.word	0x00000100
        /*056c*/ 	.short	0x010a
        /*056e*/ 	.byte	0x05
	.zero		1


	//   ....[72]....
        /*0570*/ 	.word	0x00002ce0
        /*0574*/ 	.word	0x00000000
        /*0578*/ 	.word	0x000000f0
        /*057c*/ 	.short	0x010a
        /*057e*/ 	.byte	0xff
	.zero		1


	//   ....[73]....
        /*0580*/ 	.word	0x00002df0
        /*0584*/ 	.word	0x00000000
        /*0588*/ 	.word	0x00000000
        /*058c*/ 	.short	0x0101
        /*058e*/ 	.byte	0xff
	.zero		1


	//   ....[74]....
        /*0590*/ 	.word	0x00002e80
        /*0594*/ 	.word	0x000000ff
        /*0598*/ 	.word	0x00000100
        /*059c*/ 	.short	0x0106
        /*059e*/ 	.byte	0x05
	.zero		1


	//   ....[75]....
        /*05a0*/ 	.word	0x00002ea0
        /*05a4*/ 	.word	0x000000ff
        /*05a8*/ 	.word	0x00000100
        /*05ac*/ 	.short	0x010a
        /*05ae*/ 	.byte	0x05
	.zero		1


	//   ....[76]....
        /*05b0*/ 	.word	0x00002f30
        /*05b4*/ 	.word	0x000000ff
        /*05b8*/ 	.word	0x00000100
        /*05bc*/ 	.short	0x0106
        /*05be*/ 	.byte	0x04
	.zero		1


	//   ....[77]....
        /*05c0*/ 	.word	0x00002f70
        /*05c4*/ 	.word	0x00000000
        /*05c8*/ 	.word	0x00000100
        /*05cc*/ 	.short	0x010a
        /*05ce*/ 	.byte	0xff
	.zero		1


	//   ....[78]....
        /*05d0*/ 	.word	0x00003450
        /*05d4*/ 	.word	0x00000000
        /*05d8*/ 	.word	0x000000f0
        /*05dc*/ 	.short	0x010a
        /*05de*/ 	.byte	0xff
	.zero		1


	//   ....[79]....
        /*05e0*/ 	.word	0x00003560
        /*05e4*/ 	.word	0x00000003
        /*05e8*/ 	.word	0x00000000
        /*05ec*/ 	.short	0x0101
        /*05ee*/ 	.byte	0xff
	.zero		1


	//   ....[80]....
        /*05f0*/ 	.word	0x00003570
        /*05f4*/ 	.word	0x000000ff
        /*05f8*/ 	.word	0x00000000
        /*05fc*/ 	.short	0x010a
        /*05fe*/ 	.byte	0x04
	.zero		1


	//   ....[81]....
        /*0600*/ 	.word	0x00003590
        /*0604*/ 	.word	0x000000ff
        /*0608*/ 	.word	0x00000130
        /*060c*/ 	.short	0x010a
        /*060e*/ 	.byte	0x08
	.zero		1


	//   ....[82]....
        /*0610*/ 	.word	0x00003660
        /*0614*/ 	.word	0x000000ff
        /*0618*/ 	.word	0x00000000
        /*061c*/ 	.short	0x010a
        /*061e*/ 	.byte	0x07
	.zero		1


	//   ....[83]....
        /*0620*/ 	.word	0x000037a0
        /*0624*/ 	.word	0x000000ff
        /*0628*/ 	.word	0x00000000
        /*062c*/ 	.short	0x010a
        /*062e*/ 	.byte	0x04
	.zero		1


	//   ....[84]....
        /*0630*/ 	.word	0x00003990
        /*0634*/ 	.word	0x000000ff
        /*0638*/ 	.word	0x00000000
        /*063c*/ 	.short	0x010a
        /*063e*/ 	.byte	0x05
	.zero		1


	//   ....[85]....
        /*0640*/ 	.word	0x00003a20
        /*0644*/ 	.word	0x000000ff
        /*0648*/ 	.word	0x00000000
        /*064c*/ 	.short	0x010a
        /*064e*/ 	.byte	0x05
	.zero		1


	//   ....[86]....
        /*0650*/ 	.word	0x00003ab0
        /*0654*/ 	.word	0x000000ff
        /*0658*/ 	.word	0x00000000
        /*065c*/ 	.short	0x010a
        /*065e*/ 	.byte	0x05
	.zero		1


	//   ....[87]....
        /*0660*/ 	.word	0x00003b40
        /*0664*/ 	.word	0x000000ff
        /*0668*/ 	.word	0x00000000
        /*066c*/ 	.short	0x010a
        /*066e*/ 	.byte	0x07
	.zero		1


	//   ....[88]....
        /*0670*/ 	.word	0x00003fa0
        /*0674*/ 	.word	0x00000000
        /*0678*/ 	.word	0x000000f0
        /*067c*/ 	.short	0x010a
        /*067e*/ 	.byte	0xff
	.zero		1


	//   ....[89]....
        /*0680*/ 	.word	0x00004060
        /*0684*/ 	.word	0x00000000
        /*0688*/ 	.word	0x00000000
        /*068c*/ 	.short	0x0101
        /*068e*/ 	.byte	0xff
	.zero		1


	//   ....[90]....
        /*0690*/ 	.word	0x00004380
        /*0694*/ 	.word	0x000000ff
        /*0698*/ 	.word	0x000000e8
        /*069c*/ 	.short	0x010a
        /*069e*/ 	.byte	0x07
	.zero		1


	//   ....[91]....
        /*06a0*/ 	.word	0x00004570
        /*06a4*/ 	.word	0x000000ff
        /*06a8*/ 	.word	0x000000d0
        /*06ac*/ 	.short	0x010a
        /*06ae*/ 	.byte	0x07
	.zero		1


	//   ....[92]....
        /*06b0*/ 	.word	0x00004740
        /*06b4*/ 	.word	0x000000ff
        /*06b8*/ 	.word	0x000000c0
        /*06bc*/ 	.short	0x010b
        /*06be*/ 	.byte	0x07
	.zero		1


	//   ....[93]....
        /*06c0*/ 	.word	0x000047b0
        /*06c4*/ 	.word	0x000000ff
        /*06c8*/ 	.word	0x00000000
        /*06cc*/ 	.short	0x0101
        /*06ce*/ 	.byte	0x08
	.zero		1


	//   ....[94]....
        /*06d0*/ 	.word	0x000047e0
        /*06d4*/ 	.word	0x000000ff
        /*06d8*/ 	.word	0x000000d8
        /*06dc*/ 	.short	0x010a
        /*06de*/ 	.byte	0x07
	.zero		1


	//   ....[95]....
        /*06e0*/ 	.word	0x000049f0
        /*06e4*/ 	.word	0x000000ff
        /*06e8*/ 	.word	0x000000c8
        /*06ec*/ 	.short	0x010b
        /*06ee*/ 	.byte	0x07
	.zero		1


	//   ....[96]....
        /*06f0*/ 	.word	0x00004a10
        /*06f4*/ 	.word	0x000000ff
        /*06f8*/ 	.word	0x00000000
        /*06fc*/ 	.short	0x0101
        /*06fe*/ 	.byte	0x0d
	.zero		1


	//   ....[97]....
        /*0700*/ 	.word	0x00004a40
        /*0704*/ 	.word	0x000000ff
        /*0708*/ 	.word	0x000000d0
        /*070c*/ 	.short	0x010a
        /*070e*/ 	.byte	0x07
	.zero		1


	//   ....[98]....
        /*0710*/ 	.word	0x00004a80
        /*0714*/ 	.word	0x00000000
        /*0718*/ 	.word	0x000000d8
        /*071c*/ 	.short	0x010a
        /*071e*/ 	.byte	0xff
	.zero		1


	//   ....[99]....
        /*0720*/ 	.word	0x00004db0
        /*0724*/ 	.word	0x00000000
        /*0728*/ 	.word	0x000000f0
        /*072c*/ 	.short	0x010a
        /*072e*/ 	.byte	0xff
	.zero		1


	//   ....[100]....
        /*0730*/ 	.word	0x00004ec0
        /*0734*/ 	.word	0x00000000
        /*0738*/ 	.word	0x00000000
        /*073c*/ 	.short	0x0101
        /*073e*/ 	.byte	0xff
	.zero		1


	//   ....[101]....
        /*0740*/ 	.word	0x00005920
        /*0744*/ 	.word	0x00000003
        /*0748*/ 	.word	0x000000c0
        /*074c*/ 	.short	0x010a
        /*074e*/ 	.byte	0xff
	.zero		1


	//   ....[102]....
        /*0750*/ 	.word	0x00005960
        /*0754*/ 	.word	0x000000cf
        /*0758*/ 	.word	0x00000110
        /*075c*/ 	.short	0x010a
        /*075e*/ 	.byte	0xff
	.zero		1


	//   ....[103]....
        /*0760*/ 	.word	0x00005a90
        /*0764*/ 	.word	0x00000003
        /*0768*/ 	.word	0x000000c0
        /*076c*/ 	.short	0x010a
        /*076e*/ 	.byte	0xff
	.zero		1


	//   ....[104]....
        /*0770*/ 	.word	0x00005bf0
        /*0774*/ 	.word	0x00000000
        /*0778*/ 	.word	0x00000000
        /*077c*/ 	.short	0x0101
        /*077e*/ 	.byte	0xff
	.zero		1


	//   ....[105]....
        /*0780*/ 	.word	0x00005c50
        /*0784*/ 	.word	0x000000cf
        /*0788*/ 	.word	0x00000110
        /*078c*/ 	.short	0x010a
        /*078e*/ 	.byte	0xff
	.zero		1


	//   ....[106]....
        /*0790*/ 	.word	0x00007000
        /*0794*/ 	.word	0x000000d2
        /*0798*/ 	.word	0x000000c0
        /*079c*/ 	.short	0x010a
        /*079e*/ 	.byte	0xff
	.zero		1


	//   ....[107]....
        /*07a0*/ 	.word	0x000070d0
        /*07a4*/ 	.word	0x000000d2
        /*07a8*/ 	.word	0x000000c0
        /*07ac*/ 	.short	0x010a
        /*07ae*/ 	.byte	0xff
	.zero		1


	//   ....[108]....
        /*07b0*/ 	.word	0x00007210
        /*07b4*/ 	.word	0x00000003
        /*07b8*/ 	.word	0x00000000
        /*07bc*/ 	.short	0x0101
        /*07be*/ 	.byte	0xff
	.zero		1


	//   ....[109]....
        /*07c0*/ 	.word	0x00007720
        /*07c4*/ 	.word	0x000000ff
        /*07c8*/ 	.word	0x00000000
        /*07cc*/ 	.short	0x0101
        /*07ce*/ 	.byte	0x05
	.zero		1


	//   ....[110]....
        /*07d0*/ 	.word	0x000086a0
        /*07d4*/ 	.word	0x00000003
        /*07d8*/ 	.word	0x00000160
        /*07dc*/ 	.short	0x010a
        /*07de*/ 	.byte	0xff
	.zero		1


	//   ....[111]....
        /*07e0*/ 	.word	0x00008700
        /*07e4*/ 	.word	0x00000002
        /*07e8*/ 	.word	0x00000060
        /*07ec*/ 	.short	0x010a
        /*07ee*/ 	.byte	0xff
	.zero		1


	//   ....[112]....
        /*07f0*/ 	.word	0x00008760
        /*07f4*/ 	.word	0x00000002
        /*07f8*/ 	.word	0x00000060
        /*07fc*/ 	.short	0x010a
        /*07fe*/ 	.byte	0xff
	.zero		1


	//   ....[113]....
        /*0800*/ 	.word	0x000087b0
        /*0804*/ 	.word	0x00000002
        /*0808*/ 	.word	0x000000f0
        /*080c*/ 	.short	0x010a
        /*080e*/ 	.byte	0xff
	.zero		1


	//   ....[114]....
        /*0810*/ 	.word	0x00008810
        /*0814*/ 	.word	0x00000000
        /*0818*/ 	.word	0x00000000
        /*081c*/ 	.short	0x010a
        /*081e*/ 	.byte	0xff
	.zero		1


	//   ....[115]....
        /*0820*/ 	.word	0x00008870
        /*0824*/ 	.word	0x00000000
        /*0828*/ 	.word	0x00000000
        /*082c*/ 	.short	0x010a
        /*082e*/ 	.byte	0xff
	.zero		1


	//   ....[116]....
        /*0830*/ 	.word	0x000088d0
        /*0834*/ 	.word	0x00000000
        /*0838*/ 	.word	0x00000000
        /*083c*/ 	.short	0x010a
        /*083e*/ 	.byte	0xff
	.zero		1


	//   ....[117]....
        /*0840*/ 	.word	0x00008930
        /*0844*/ 	.word	0x00000000
        /*0848*/ 	.word	0x00000000
        /*084c*/ 	.short	0x010a
        /*084e*/ 	.byte	0xff
	.zero		1


	//   ....[118]....
        /*0850*/ 	.word	0x00008990
        /*0854*/ 	.word	0x00000000
        /*0858*/ 	.word	0x00000000
        /*085c*/ 	.short	0x010a
        /*085e*/ 	.byte	0xff
	.zero		1


	//   ....[119]....
        /*0860*/ 	.word	0x000089f0
        /*0864*/ 	.word	0x00000000
        /*0868*/ 	.word	0x00000000
        /*086c*/ 	.short	0x010a
        /*086e*/ 	.byte	0xff
	.zero		1


	//   ....[120]....
        /*0870*/ 	.word	0x00008a50
        /*0874*/ 	.word	0x00000000
        /*0878*/ 	.word	0x00000000
        /*087c*/ 	.short	0x010a
        /*087e*/ 	.byte	0xff
	.zero		1


	//   ....[121]....
        /*0880*/ 	.word	0x00008ab0
        /*0884*/ 	.word	0x00000000
        /*0888*/ 	.word	0x00000000
        /*088c*/ 	.short	0x010a
        /*088e*/ 	.byte	0xff
	.zero		1


	//   ....[122]....
        /*0890*/ 	.word	0x00008b10
        /*0894*/ 	.word	0x00000000
        /*0898*/ 	.word	0x00000000
        /*089c*/ 	.short	0x010a
        /*089e*/ 	.byte	0xff
	.zero		1


	//   ....[123]....
        /*08a0*/ 	.word	0x00008b70
        /*08a4*/ 	.word	0x00000000
        /*08a8*/ 	.word	0x00000000
        /*08ac*/ 	.short	0x010a
        /*08ae*/ 	.byte	0xff
	.zero		1


	//   ....[124]....
        /*08b0*/ 	.word	0x00008bd0
        /*08b4*/ 	.word	0x00000000
        /*08b8*/ 	.word	0x00000000
        /*08bc*/ 	.short	0x010a
        /*08be*/ 	.byte	0xff
	.zero		1


	//   ....[125]....
        /*08c0*/ 	.word	0x00008c20
        /*08c4*/ 	.word	0x00000000
        /*08c8*/ 	.word	0x00000150
        /*08cc*/ 	.short	0x010a
        /*08ce*/ 	.byte	0xff
	.zero		1


	//   ....[126]....
        /*08d0*/ 	.word	0x00008c80
        /*08d4*/ 	.word	0x00000000
        /*08d8*/ 	.word	0x00000100
        /*08dc*/ 	.short	0x010a
        /*08de*/ 	.byte	0xff
	.zero		1


	//   ....[127]....
        /*08e0*/ 	.word	0x00008cd0
        /*08e4*/ 	.word	0x00000000
        /*08e8*/ 	.word	0x000000f0
        /*08ec*/ 	.short	0x010a
        /*08ee*/ 	.byte	0xff
	.zero		1


	//   ....[128]....
        /*08f0*/ 	.word	0x00008d30
        /*08f4*/ 	.word	0x00000000
        /*08f8*/ 	.word	0x00000100
        /*08fc*/ 	.short	0x010a
        /*08fe*/ 	.byte	0xff
	.zero		1


	//   ....[129]....
        /*0900*/ 	.word	0x00008d80
        /*0904*/ 	.word	0x00000000
        /*0908*/ 	.word	0x000000f0
        /*090c*/ 	.short	0x010a
        /*090e*/ 	.byte	0xff
	.zero		1


	//   ....[130]....
        /*0910*/ 	.word	0x00008de0
        /*0914*/ 	.word	0x00000003
        /*0918*/ 	.word	0x00000130
        /*091c*/ 	.short	0x010a
        /*091e*/ 	.byte	0xff
	.zero		1


	//   ....[131]....
        /*0920*/ 	.word	0x00008e40
        /*0924*/ 	.word	0x00000000
        /*0928*/ 	.word	0x00000000
        /*092c*/ 	.short	0x010a
        /*092e*/ 	.byte	0xff
	.zero		1


	//   ....[132]....
        /*0930*/ 	.word	0x00008ea0
        /*0934*/ 	.word	0x00000000
        /*0938*/ 	.word	0x00000000
        /*093c*/ 	.short	0x010a
        /*093e*/ 	.byte	0xff
	.zero		1


	//   ....[133]....
        /*0940*/ 	.word	0x00008f00
        /*0944*/ 	.word	0x00000000
        /*0948*/ 	.word	0x00000000
        /*094c*/ 	.short	0x010a
        /*094e*/ 	.byte	0xff
	.zero		1


	//   ....[134]....
        /*0950*/ 	.word	0x00008f60
        /*0954*/ 	.word	0x00000000
        /*0958*/ 	.word	0x00000000
        /*095c*/ 	.short	0x010a
        /*095e*/ 	.byte	0xff
	.zero		1


	//   ....[135]....
        /*0960*/ 	.word	0x00008fc0
        /*0964*/ 	.word	0x00000000
        /*0968*/ 	.word	0x00000000
        /*096c*/ 	.short	0x010a
        /*096e*/ 	.byte	0xff
	.zero		1


	//   ....[136]....
        /*0970*/ 	.word	0x00009010
        /*0974*/ 	.word	0x00000000
        /*0978*/ 	.word	0x000000f0
        /*097c*/ 	.short	0x010a
        /*097e*/ 	.byte	0xff
	.zero		1


	//   ....[137]....
        /*0980*/ 	.word	0x00009070
        /*0984*/ 	.word	0x00000000
        /*0988*/ 	.word	0x000000e8
        /*098c*/ 	.short	0x010a
        /*098e*/ 	.byte	0xff
	.zero		1


	//   ....[138]....
        /*0990*/ 	.word	0x000090d0
        /*0994*/ 	.word	0x00000003
        /*0998*/ 	.word	0x000000d0
        /*099c*/ 	.short	0x010a
        /*099e*/ 	.byte	0xff
	.zero		1


	//   ....[139]....
        /*09a0*/ 	.word	0x00009130
        /*09a4*/ 	.word	0x00000003
        /*09a8*/ 	.word	0x000000d8
        /*09ac*/ 	.short	0x010a
        /*09ae*/ 	.byte	0xff
	.zero		1


	//   ....[140]....
        /*09b0*/ 	.word	0x00009190
        /*09b4*/ 	.word	0x00000000
        /*09b8*/ 	.word	0x000000d0
        /*09bc*/ 	.short	0x010a
        /*09be*/ 	.byte	0xff
	.zero		1


	//   ....[141]....
        /*09c0*/ 	.word	0x000091e0
        /*09c4*/ 	.word	0x00000000
        /*09c8*/ 	.word	0x000000f0
        /*09cc*/ 	.short	0x010a
        /*09ce*/ 	.byte	0xff
	.zero		1


	//   ....[142]....
        /*09d0*/ 	.word	0x00009230
        /*09d4*/ 	.word	0x00000003
        /*09d8*/ 	.word	0x000000c0
        /*09dc*/ 	.short	0x010a
        /*09de*/ 	.byte	0xff
	.zero		1


	//   ....[143]....
        /*09e0*/ 	.word	0x00009280
        /*09e4*/ 	.word	0x000000cf
        /*09e8*/ 	.word	0x00000110
        /*09ec*/ 	.short	0x010a
        /*09ee*/ 	.byte	0xff
	.zero		1


	//   ....[144]....
        /*09f0*/ 	.word	0x000092d0
        /*09f4*/ 	.word	0x000000d2
        /*09f8*/ 	.word	0x000000c0
        /*09fc*/ 	.short	0x010a
        /*09fe*/ 	.byte	0xff
	.zero		1


	//----- nvinfo : EIATTR_NUM_MBARRIERS
	.align		4
.L_47:
        /*0a00*/ 	.byte	0x03, 0x38
        /*0a02*/ 	.short	0x002e


	//----- nvinfo : EIATTR_EXIT_INSTR_OFFSETS
	.align		4
        /*0a04*/ 	.byte	0x04, 0x1c
        /*0a06*/ 	.short	(.L_49 - .L_48)


	//   ....[0]....
.L_48:
        /*0a08*/ 	.word	0x00002a50


	//   ....[1]....
        /*0a0c*/ 	.word	0x00002f40


	//   ....[2]....
        /*0a10*/ 	.word	0x00002fa0


	//   ....[3]....
        /*0a14*/ 	.word	0x00003da0


	//   ....[4]....
        /*0a18*/ 	.word	0x00004ab0


	//   ....[5]....
        /*0a1c*/ 	.word	0x00004af0


	//   ....[6]....
        /*0a20*/ 	.word	0x00008690


	//----- nvinfo : EIATTR_MAX_THREADS
	.align		4
.L_49:
        /*0a24*/ 	.byte	0x04, 0x05
        /*0a26*/ 	.short	(.L_51 - .L_50)
.L_50:
        /*0a28*/ 	.word	0x00000100
        /*0a2c*/ 	.word	0x00000001
        /*0a30*/ 	.word	0x00000001


	//----- nvinfo : EIATTR_CRS_STACK_SIZE
	.align		4
.L_51:
        /*0a34*/ 	.byte	0x04, 0x1e
        /*0a36*/ 	.short	(.L_53 - .L_52)
.L_52:
        /*0a38*/ 	.word	0x00000000


	//----- nvinfo : EIATTR_CBANK_PARAM_SIZE
	.align		4
.L_53:
        /*0a3c*/ 	.byte	0x03, 0x19
        /*0a3e*/ 	.short	0x0800


	//----- nvinfo : EIATTR_PARAM_CBANK
	.align		4
        /*0a40*/ 	.byte	0x04, 0x0a
        /*0a42*/ 	.short	(.L_55 - .L_54)
	.align		4
.L_54:
        /*0a44*/ 	.word	index@(.nv.constant0._ZN7cutlass13device_kernelINS_4gemm6kernel13GemmUniversalIN4cute5tupleIJiiiiEEENS1_10collective13CollectiveMmaINS1_35MainloopSm100TmaUmmaWarpSpecializedILi12ELi2ELi4ENS5_IJNS4_1CILi1EEESB_SB_EEEEENS5_IJNSA_ILi128EEESE_NSA_ILi64EEEEEENS_12float_e4m3_tENS5_IJSB_llEEESH_SI_NS4_8TiledMMAINS4_8MMA_AtomIJNS4_10MMA_TraitsINS4_19SM100_MMA_F8F6F4_SSEJSH_SH_fSE_SE_NS4_17integral_constantINS4_4UMMA5MajorELSP_1EEESQ_NSN_INSO_7ScaleInELSR_0EEESS_EEEEEENS4_6LayoutISC_NS5_IJNSA_ILi0EEESW_SW_EEEEENS5_IJNS4_10UnderscoreESZ_SZ_EEEEENS4_13SM90_TMA_LOADENS4_14ComposedLayoutINS4_7SwizzleILi3ELi4ELi3EEENS4_18smem_ptr_flag_bitsILi8EEENSV_INS5_IJSE_NSA_ILi8EEEEEENS5_IJSB_SE_EEEEEEEvNS4_8identityES12_S1C_vS1D_EENS_8epilogue10collective18CollectiveEpilogueINS1F_23Sm100TmaWarpSpecializedILi2ELi2ELi64ELb0ELb0EEEJSG_NS5_IJNSV_ISE_SB_EENSV_ISF_SB_EEEEESH_NS5_IJlSB_lEEESH_S1N_NS1F_6fusion15FusionCallbacksIS1J_NS1O_17LinearCombinationISH_fSH_fLNS_15FloatRoundStyleE2EEESG_S1M_JEEENS4_5SM1004TMEM4LOAD26SM100_TMEM_LOAD_32dp32b64xES12_NS13_INS14_ILi2ELi4ELi3EEES17_NSV_INS5_IJS18_SF_EEENS5_IJSF_SB_EEEEEEENS4_39AutoVectorizingCopyWithAssumedAlignmentILi128EEENS4_14SM90_TMA_STOREES22_S24_S24_EEEvvEEEEvNT_6ParamsE)
        /*0a48*/ 	.short	0x0380
        /*0a4a*/ 	.short	0x0800


	//----- nvinfo : EIATTR_SW_WAR
	.align		4
.L_55:
        /*0a4c*/ 	.byte	0x04, 0x36
        /*0a4e*/ 	.short	(.L_57 - .L_56)
.L_56:
        /*0a50*/ 	.word	0x00000008
.L_57:


//--------------------- .nv.callgraph             --------------------------
	.section	.nv.callgraph,"",@"SHT_CUDA_CALLGRAPH"
	.align	4
	.sectionentsize	8
	.align		4
        /*0000*/ 	.word	0x00000000
	.align		4
        /*0004*/ 	.word	0xffffffff
	.align		4
        /*0008*/ 	.word	index@(_ZN7cutlass13device_kernelINS_4gemm6kernel13GemmUniversalIN4cute5tupleIJiiiiEEENS1_10collective13CollectiveMmaINS1_35MainloopSm100TmaUmmaWarpSpecializedILi12ELi2ELi4ENS5_IJNS4_1CILi1EEESB_SB_EEEEENS5_IJNSA_ILi128EEESE_NSA_ILi64EEEEEENS_12float_e4m3_tENS5_IJSB_llEEESH_SI_NS4_8TiledMMAINS4_8MMA_AtomIJNS4_10MMA_TraitsINS4_19SM100_MMA_F8F6F4_SSEJSH_SH_fSE_SE_NS4_17integral_constantINS4_4UMMA5MajorELSP_1EEESQ_NSN_INSO_7ScaleInELSR_0EEESS_EEEEEENS4_6LayoutISC_NS5_IJNSA_ILi0EEESW_SW_EEEEENS5_IJNS4_10UnderscoreESZ_SZ_EEEEENS4_13SM90_TMA_LOADENS4_14ComposedLayoutINS4_7SwizzleILi3ELi4ELi3EEENS4_18smem_ptr_flag_bitsILi8EEENSV_INS5_IJSE_NSA_ILi8EEEEEENS5_IJSB_SE_EEEEEEEvNS4_8identityES12_S1C_vS1D_EENS_8epilogue10collective18CollectiveEpilogueINS1F_23Sm100TmaWarpSpecializedILi2ELi2ELi64ELb0ELb0EEEJSG_NS5_IJNSV_ISE_SB_EENSV_ISF_SB_EEEEESH_NS5_IJlSB_lEEESH_S1N_NS1F_6fusion15FusionCallbacksIS1J_NS1O_17LinearCombinationISH_fSH_fLNS_15FloatRoundStyleE2EEESG_S1M_JEEENS4_5SM1004TMEM4LOAD26SM100_TMEM_LOAD_32dp32b64xES12_NS13_INS14_ILi2ELi4ELi3EEES17_NSV_INS5_IJS18_SF_EEENS5_IJSF_SB_EEEEEEENS4_39AutoVectorizingCopyWithAssumedAlignmentILi128EEENS4_14SM90_TMA_STOREES22_S24_S24_EEEvvEEEEvNT_6ParamsE)
	.align		4
        /*000c*/ 	.word	index@(__assertfail)
	.align		4
        /*0010*/ 	.word	0x00000000
	.align		4
        /*0014*/ 	.word	0xfffffffe
	.align		4
        /*0018*/ 	.word	0x00000000
	.align		4
        /*001c*/ 	.word	0xfffffffd
	.align		4
        /*0020*/ 	.word	0x00000000
	.align		4
        /*0024*/ 	.word	0xfffffffc


//--------------------- .nv.constant4             --------------------------
	.section	.nv.constant4,"a",@progbits
	.align	8
	.align		8
.nv.constant4:
        /*0000*/ 	.dword	__assertfail
	.align		8
        /*0008*/ 	.dword	__unnamed_1
	.align		8
        /*0010*/ 	.dword	__unnamed_2
	.align		8
        /*0018*/ 	.dword	_ZN40_INTERNAL_05e990f9_4_k_cu_3bb07b7b_354184cuda3std3__45__cpo5beginE
	.align		8
        /*0020*/ 	.dword	_ZN40_INTERNAL_05e990f9_4_k_cu_3bb07b7b_354184cuda3std3__45__cpo3endE
	.align		8
        /*0028*/ 	.dword	_ZN40_INTERNAL_05e990f9_4_k_cu_3bb07b7b_354184cuda3std3__45__cpo6cbeginE
	.align		8
        /*0030*/ 	.dword	_ZN40_INTERNAL_05e990f9_4_k_cu_3bb07b7b_354184cuda3std3__45__cpo4cendE
	.align		8
        /*0038*/ 	.dword	_ZN40_INTERNAL_05e990f9_4_k_cu_3bb07b7b_354184cuda3std3__442_GLOBAL__N__05e990f9_4_k_cu_3bb07b7b_354186ignoreE
	.align		8
        /*0040*/ 	.dword	_ZN40_INTERNAL_05e990f9_4_k_cu_3bb07b7b_354184cuda3std3__419piecewise_constructE
	.align		8
        /*0048*/ 	.dword	_ZN40_INTERNAL_05e990f9_4_k_cu_3bb07b7b_354184cuda3std3__48in_placeE
	.align		8
        /*0050*/ 	.dword	_ZN40_INTERNAL_05e990f9_4_k_cu_3bb07b7b_354184cuda3std6ranges3__45__cpo4swapE
	.align		8
        /*0058*/ 	.dword	_ZN40_INTERNAL_05e990f9_4_k_cu_3bb07b7b_354184cuda3std6ranges3__45__cpo9iter_moveE
	.align		8
        /*0060*/ 	.dword	_ZN40_INTERNAL_05e990f9_4_k_cu_3bb07b7b_354184cute7productE
	.align		8
        /*0068*/ 	.dword	_ZN40_INTERNAL_05e990f9_4_k_cu_3bb07b7b_354184cute1_E
	.align		8
        /*0070*/ 	.dword	$str$25
	.align		8
        /*0078*/ 	.dword	$str$26
	.align		8
        /*0080*/ 	.dword	$str$27
	.align		8
        /*0088*/ 	.dword	$str$28


//--------------------- .text._ZN7cutlass13device_kernelINS_4gemm6kernel13GemmUniversalIN4cute5tupleIJiiiiEEENS1_10collective13CollectiveMmaINS1_35MainloopSm100TmaUmmaWarpSpecializedILi12ELi2ELi4ENS5_IJNS4_1CILi1EEESB_SB_EEEEENS5_IJNSA_ILi128EEESE_NSA_ILi64EEEEEENS_12float_e4m3_tENS5_IJSB_llEEESH_SI_NS4_8TiledMMAINS4_8MMA_AtomIJNS4_10MMA_TraitsINS4_19SM100_MMA_F8F6F4_SSEJSH_SH_fSE_SE_NS4_17integral_constantINS4_4UMMA5MajorELSP_1EEESQ_NSN_INSO_7ScaleInELSR_0EEESS_EEEEEENS4_6LayoutISC_NS5_IJNSA_ILi0EEESW_SW_EEEEENS5_IJNS4_10UnderscoreESZ_SZ_EEEEENS4_13SM90_TMA_LOADENS4_14ComposedLayoutINS4_7SwizzleILi3ELi4ELi3EEENS4_18smem_ptr_flag_bitsILi8EEENSV_INS5_IJSE_NSA_ILi8EEEEEENS5_IJSB_SE_EEEEEEEvNS4_8identityES12_S1C_vS1D_EENS_8epilogue10collective18CollectiveEpilogueINS1F_23Sm100TmaWarpSpecializedILi2ELi2ELi64ELb0ELb0EEEJSG_NS5_IJNSV_ISE_SB_EENSV_ISF_SB_EEEEESH_NS5_IJlSB_lEEESH_S1N_NS1F_6fusion15FusionCallbacksIS1J_NS1O_17LinearCombinationISH_fSH_fLNS_15FloatRoundStyleE2EEESG_S1M_JEEENS4_5SM1004TMEM4LOAD26SM100_TMEM_LOAD_32dp32b64xES12_NS13_INS14_ILi2ELi4ELi3EEES17_NSV_INS5_IJS18_SF_EEENS5_IJSF_SB_EEEEEEENS4_39AutoVectorizingCopyWithAssumedAlignmentILi128EEENS4_14SM90_TMA_STOREES22_S24_S24_EEEvvEEEEvNT_6ParamsE --------------------------
	.section	.text._ZN7cutlass13device_kernelINS_4gemm6kernel13GemmUniversalIN4cute5tupleIJiiiiEEENS1_10collective13CollectiveMmaINS1_35MainloopSm100TmaUmmaWarpSpecializedILi12ELi2ELi4ENS5_IJNS4_1CILi1EEESB_SB_EEEEENS5_IJNSA_ILi128EEESE_NSA_ILi64EEEEEENS_12float_e4m3_tENS5_IJSB_llEEESH_SI_NS4_8TiledMMAINS4_8MMA_AtomIJNS4_10MMA_TraitsINS4_19SM100_MMA_F8F6F4_SSEJSH_SH_fSE_SE_NS4_17integral_constantINS4_4UMMA5MajorELSP_1EEESQ_NSN_INSO_7ScaleInELSR_0EEESS_EEEEEENS4_6LayoutISC_NS5_IJNSA_ILi0EEESW_SW_EEEEENS5_IJNS4_10UnderscoreESZ_SZ_EEEEENS4_13SM90_TMA_LOADENS4_14ComposedLayoutINS4_7SwizzleILi3ELi4ELi3EEENS4_18smem_ptr_flag_bitsILi8EEENSV_INS5_IJSE_NSA_ILi8EEEEEENS5_IJSB_SE_EEEEEEEvNS4_8identityES12_S1C_vS1D_EENS_8epilogue10collective18CollectiveEpilogueINS1F_23Sm100TmaWarpSpecializedILi2ELi2ELi64ELb0ELb0EEEJSG_NS5_IJNSV_ISE_SB_EENSV_ISF_SB_EEEEESH_NS5_IJlSB_lEEESH_S1N_NS1F_6fusion15FusionCallbacksIS1J_NS1O_17LinearCombinationISH_fSH_fLNS_15FloatRoundStyleE2EEESG_S1M_JEEENS4_5SM1004TMEM4LOAD26SM100_TMEM_LOAD_32dp32b64xES12_NS13_INS14_ILi2ELi4ELi3EEES17_NSV_INS5_IJS18_SF_EEENS5_IJSF_SB_EEEEEEENS4_39AutoVectorizingCopyWithAssumedAlignmentILi128EEENS4_14SM90_TMA_STOREES22_S24_S24_EEEvvEEEEvNT_6ParamsE,"ax",@progbits
	.align	128
.text._ZN7cutlass13device_kernelINS_4gemm6kernel13GemmUniversalIN4cute5tupleIJiiiiEEENS1_10collective13CollectiveMmaINS1_35MainloopSm100TmaUmmaWarpSpecializedILi12ELi2ELi4ENS5_IJNS4_1CILi1EEESB_SB_EEEEENS5_IJNSA_ILi128EEESE_NSA_ILi64EEEEEENS_12float_e4m3_tENS5_IJSB_llEEESH_SI_NS4_8TiledMMAINS4_8MMA_AtomIJNS4_10MMA_TraitsINS4_19SM100_MMA_F8F6F4_SSEJSH_SH_fSE_SE_NS4_17integral_constantINS4_4UMMA5MajorELSP_1EEESQ_NSN_INSO_7ScaleInELSR_0EEESS_EEEEEENS4_6LayoutISC_NS5_IJNSA_ILi0EEESW_SW_EEEEENS5_IJNS4_10UnderscoreESZ_SZ_EEEEENS4_13SM90_TMA_LOADENS4_14ComposedLayoutINS4_7SwizzleILi3ELi4ELi3EEENS4_18smem_ptr_flag_bitsILi8EEENSV_INS5_IJSE_NSA_ILi8EEEEEENS5_IJSB_SE_EEEEEEEvNS4_8identityES12_S1C_vS1D_EENS_8epilogue10collective18CollectiveEpilogueINS1F_23Sm100TmaWarpSpecializedILi2ELi2ELi64ELb0ELb0EEEJSG_NS5_IJNSV_ISE_SB_EENSV_ISF_SB_EEEEESH_NS5_IJlSB_lEEESH_S1N_NS1F_6fusion15FusionCallbacksIS1J_NS1O_17LinearCombinationISH_fSH_fLNS_15FloatRoundStyleE2EEESG_S1M_JEEENS4_5SM1004TMEM4LOAD26SM100_TMEM_LOAD_32dp32b64xES12_NS13_INS14_ILi2ELi4ELi3EEES17_NSV_INS5_IJS18_SF_EEENS5_IJSF_SB_EEEEEEENS4_39AutoVectorizingCopyWithAssumedAlignmentILi128EEENS4_14SM90_TMA_STOREES22_S24_S24_EEEvvEEEEvNT_6ParamsE:
        .type           _ZN7cutlass13device_kernelINS_4gemm6kernel13GemmUniversalIN4cute5tupleIJiiiiEEENS1_10collective13CollectiveMmaINS1_35MainloopSm100TmaUmmaWarpSpecializedILi12ELi2ELi4ENS5_IJNS4_1CILi1EEESB_SB_EEEEENS5_IJNSA_ILi128EEESE_NSA_ILi64EEEEEENS_12float_e4m3_tENS5_IJSB_llEEESH_SI_NS4_8TiledMMAINS4_8MMA_AtomIJNS4_10MMA_TraitsINS4_19SM100_MMA_F8F6F4_SSEJSH_SH_fSE_SE_NS4_17integral_constantINS4_4UMMA5MajorELSP_1EEESQ_NSN_INSO_7ScaleInELSR_0EEESS_EEEEEENS4_6LayoutISC_NS5_IJNSA_ILi0EEESW_SW_EEEEENS5_IJNS4_10UnderscoreESZ_SZ_EEEEENS4_13SM90_TMA_LOADENS4_14ComposedLayoutINS4_7SwizzleILi3ELi4ELi3EEENS4_18smem_ptr_flag_bitsILi8EEENSV_INS5_IJSE_NSA_ILi8EEEEEENS5_IJSB_SE_EEEEEEEvNS4_8identityES12_S1C_vS1D_EENS_8epilogue10collective18CollectiveEpilogueINS1F_23Sm100TmaWarpSpecializedILi2ELi2ELi64ELb0ELb0EEEJSG_NS5_IJNSV_ISE_SB_EENSV_ISF_SB_EEEEESH_NS5_IJlSB_lEEESH_S1N_NS1F_6fusion15FusionCallbacksIS1J_NS1O_17LinearCombinationISH_fSH_fLNS_15FloatRoundStyleE2EEESG_S1M_JEEENS4_5SM1004TMEM4LOAD26SM100_TMEM_LOAD_32dp32b64xES12_NS13_INS14_ILi2ELi4ELi3EEES17_NSV_INS5_IJS18_SF_EEENS5_IJSF_SB_EEEEEEENS4_39AutoVectorizingCopyWithAssumedAlignmentILi128EEENS4_14SM90_TMA_STOREES22_S24_S24_EEEvvEEEEvNT_6ParamsE,@function
        .size           _ZN7cutlass13device_kernelINS_4gemm6kernel13GemmUniversalIN4cute5tupleIJiiiiEEENS1_10collective13CollectiveMmaINS1_35MainloopSm100TmaUmmaWarpSpecializedILi12ELi2ELi4ENS5_IJNS4_1CILi1EEESB_SB_EEEEENS5_IJNSA_ILi128EEESE_NSA_ILi64EEEEEENS_12float_e4m3_tENS5_IJSB_llEEESH_SI_NS4_8TiledMMAINS4_8MMA_AtomIJNS4_10MMA_TraitsINS4_19SM100_MMA_F8F6F4_SSEJSH_SH_fSE_SE_NS4_17integral_constantINS4_4UMMA5MajorELSP_1EEESQ_NSN_INSO_7ScaleInELSR_0EEESS_EEEEEENS4_6LayoutISC_NS5_IJNSA_ILi0EEESW_SW_EEEEENS5_IJNS4_10UnderscoreESZ_SZ_EEEEENS4_13SM90_TMA_LOADENS4_14ComposedLayoutINS4_7SwizzleILi3ELi4ELi3EEENS4_18smem_ptr_flag_bitsILi8EEENSV_INS5_IJSE_NSA_ILi8EEEEEENS5_IJSB_SE_EEEEEEEvNS4_8identityES12_S1C_vS1D_EENS_8epilogue10collective18CollectiveEpilogueINS1F_23Sm100TmaWarpSpecializedILi2ELi2ELi64ELb0ELb0EEEJSG_NS5_IJNSV_ISE_SB_EENSV_ISF_SB_EEEEESH_NS5_IJlSB_lEEESH_S1N_NS1F_6fusion15FusionCallbacksIS1J_NS1O_17LinearCombinationISH_fSH_fLNS_15FloatRoundStyleE2EEESG_S1M_JEEENS4_5SM1004TMEM4LOAD26SM100_TMEM_LOAD_32dp32b64xES12_NS13_INS14_ILi2ELi4ELi3EEES17_NSV_INS5_IJS18_SF_EEENS5_IJSF_SB_EEEEEEENS4_39AutoVectorizingCopyWithAssumedAlignmentILi128EEENS4_14SM90_TMA_STOREES22_S24_S24_EEEvvEEEEvNT_6ParamsE,(.L_x_168 - _ZN7cutlass13device_kernelINS_4gemm6kernel13GemmUniversalIN4cute5tupleIJiiiiEEENS1_10collective13CollectiveMmaINS1_35MainloopSm100TmaUmmaWarpSpecializedILi12ELi2ELi4ENS5_IJNS4_1CILi1EEESB_SB_EEEEENS5_IJNSA_ILi128EEESE_NSA_ILi64EEEEEENS_12float_e4m3_tENS5_IJSB_llEEESH_SI_NS4_8TiledMMAINS4_8MMA_AtomIJNS4_10MMA_TraitsINS4_19SM100_MMA_F8F6F4_SSEJSH_SH_fSE_SE_NS4_17integral_constantINS4_4UMMA5MajorELSP_1EEESQ_NSN_INSO_7ScaleInELSR_0EEESS_EEEEEENS4_6LayoutISC_NS5_IJNSA_ILi0EEESW_SW_EEEEENS5_IJNS4_10UnderscoreESZ_SZ_EEEEENS4_13SM90_TMA_LOADENS4_14ComposedLayoutINS4_7SwizzleILi3ELi4ELi3EEENS4_18smem_ptr_flag_bitsILi8EEENSV_INS5_IJSE_NSA_ILi8EEEEEENS5_IJSB_SE_EEEEEEEvNS4_8identityES12_S1C_vS1D_EENS_8epilogue10collective18CollectiveEpilogueINS1F_23Sm100TmaWarpSpecializedILi2ELi2ELi64ELb0ELb0EEEJSG_NS5_IJNSV_ISE_SB_EENSV_ISF_SB_EEEEESH_NS5_IJlSB_lEEESH_S1N_NS1F_6fusion15FusionCallbacksIS1J_NS1O_17LinearCombinationISH_fSH_fLNS_15FloatRoundStyleE2EEESG_S1M_JEEENS4_5SM1004TMEM4LOAD26SM100_TMEM_LOAD_32dp32b64xES12_NS13_INS14_ILi2ELi4ELi3EEES17_NSV_INS5_IJS18_SF_EEENS5_IJSF_SB_EEEEEEENS4_39AutoVectorizingCopyWithAssumedAlignmentILi128EEENS4_14SM90_TMA_STOREES22_S24_S24_EEEvvEEEEvNT_6ParamsE)
        .other          _ZN7cutlass13device_kernelINS_4gemm6kernel13GemmUniversalIN4cute5tupleIJiiiiEEENS1_10collective13CollectiveMmaINS1_35MainloopSm100TmaUmmaWarpSpecializedILi12ELi2ELi4ENS5_IJNS4_1CILi1EEESB_SB_EEEEENS5_IJNSA_ILi128EEESE_NSA_ILi64EEEEEENS_12float_e4m3_tENS5_IJSB_llEEESH_SI_NS4_8TiledMMAINS4_8MMA_AtomIJNS4_10MMA_TraitsINS4_19SM100_MMA_F8F6F4_SSEJSH_SH_fSE_SE_NS4_17integral_constantINS4_4UMMA5MajorELSP_1EEESQ_NSN_INSO_7ScaleInELSR_0EEESS_EEEEEENS4_6LayoutISC_NS5_IJNSA_ILi0EEESW_SW_EEEEENS5_IJNS4_10UnderscoreESZ_SZ_EEEEENS4_13SM90_TMA_LOADENS4_14ComposedLayoutINS4_7SwizzleILi3ELi4ELi3EEENS4_18smem_ptr_flag_bitsILi8EEENSV_INS5_IJSE_NSA_ILi8EEEEEENS5_IJSB_SE_EEEEEEEvNS4_8identityES12_S1C_vS1D_EENS_8epilogue10collective18CollectiveEpilogueINS1F_23Sm100TmaWarpSpecializedILi2ELi2ELi64ELb0ELb0EEEJSG_NS5_IJNSV_ISE_SB_EENSV_ISF_SB_EEEEESH_NS5_IJlSB_lEEESH_S1N_NS1F_6fusion15FusionCallbacksIS1J_NS1O_17LinearCombinationISH_fSH_fLNS_15FloatRoundStyleE2EEESG_S1M_JEEENS4_5SM1004TMEM4LOAD26SM100_TMEM_LOAD_32dp32b64xES12_NS13_INS14_ILi2ELi4ELi3EEES17_NSV_INS5_IJS18_SF_EEENS5_IJSF_SB_EEEEEEENS4_39AutoVectorizingCopyWithAssumedAlignmentILi128EEENS4_14SM90_TMA_STOREES22_S24_S24_EEEvvEEEEvNT_6ParamsE,@"STO_CUDA_ENTRY STV_DEFAULT"
_ZN7cutlass13device_kernelINS_4gemm6kernel13GemmUniversalIN4cute5tupleIJiiiiEEENS1_10collective13CollectiveMmaINS1_35MainloopSm100TmaUmmaWarpSpecializedILi12ELi2ELi4ENS5_IJNS4_1CILi1EEESB_SB_EEEEENS5_IJNSA_ILi128EEESE_NSA_ILi64EEEEEENS_12float_e4m3_tENS5_IJSB_llEEESH_SI_NS4_8TiledMMAINS4_8MMA_AtomIJNS4_10MMA_TraitsINS4_19SM100_MMA_F8F6F4_SSEJSH_SH_fSE_SE_NS4_17integral_constantINS4_4UMMA5MajorELSP_1EEESQ_NSN_INSO_7ScaleInELSR_0EEESS_EEEEEENS4_6LayoutISC_NS5_IJNSA_ILi0EEESW_SW_EEEEENS5_IJNS4_10UnderscoreESZ_SZ_EEEEENS4_13SM90_TMA_LOADENS4_14ComposedLayoutINS4_7SwizzleILi3ELi4ELi3EEENS4_18smem_ptr_flag_bitsILi8EEENSV_INS5_IJSE_NSA_ILi8EEEEEENS5_IJSB_SE_EEEEEEEvNS4_8identityES12_S1C_vS1D_EENS_8epilogue10collective18CollectiveEpilogueINS1F_23Sm100TmaWarpSpecializedILi2ELi2ELi64ELb0ELb0EEEJSG_NS5_IJNSV_ISE_SB_EENSV_ISF_SB_EEEEESH_NS5_IJlSB_lEEESH_S1N_NS1F_6fusion15FusionCallbacksIS1J_NS1O_17LinearCombinationISH_fSH_fLNS_15FloatRoundStyleE2EEESG_S1M_JEEENS4_5SM1004TMEM4LOAD26SM100_TMEM_LOAD_32dp32b64xES12_NS13_INS14_ILi2ELi4ELi3EEES17_NSV_INS5_IJS18_SF_EEENS5_IJSF_SB_EEEEEEENS4_39AutoVectorizingCopyWithAssumedAlignmentILi128EEENS4_14SM90_TMA_STOREES22_S24_S24_EEEvvEEEEvNT_6ParamsE:
[----:B------:R-:W1:Y:S01]  /*0000*/  LDC R1, c[0x0][0x37c] ;  /* 0x0000df00ff017b82 */ /* 0x000e620000000800 */
[----:B------:R-:W2:Y:S01]  /*0010*/  S2R R189, SR_TID.X ;  /* 0x0000000000bd7919 */ /* 0x000ea20000002100 */
[----:B------:R-:W3:Y:S01]  /*0020*/  LDCU.64 UR4, c[0x0][0x890] ;  /* 0x00011200ff0477ac */ /* 0x000ee20008000a00 */
[----:B------:R-:W-:Y:S02]  /*0030*/  PRMT R171, RZ, 0x7610, R171 ;  /* 0x00007610ffab7816 */ /* 0x000fe400000000ab */
[----:B------:R-:W-:Y:S01]  /*0040*/  ELECT P5, URZ, PT ;  /* 0x0000000000ff782f */ /* 0x000fe200038a0000 */
[----:B------:R-:W4:Y:S01]  /*0050*/  LDCU.64 UR46, c[0x0][0x358] ;  /* 0x00006b00ff2e77ac */ /* 0x000f220008000a00 */
[----:B---3--:R-:W-:-:S04]  /*0060*/  UISETP.NE.U32.AND UP0, UPT, UR4, URZ, UPT ;  /* 0x000000ff0400728c */ /* 0x008fc8000bf05070 */
[----:B------:R-:W-:Y:S01]  /*0070*/  UISETP.NE.AND.EX UP0, UPT, UR5, URZ, UPT, UP0 ;  /* 0x000000ff0500728c */ /* 0x000fe2000bf05300 */
[----:B--2---:R-:W-:-:S05]  /*0080*/  SHF.R.U32.HI R173, RZ, 0x5, R189 ;  /* 0x00000005ffad7819 */ /* 0x004fca00000116bd */
[----:B------:R-:W2:Y:S02]  /*0090*/  SHFL.IDX PT, R0, R173, RZ, 0x1f ;  /* 0x00001fffad007589 */ /* 0x000ea400000e0000 */
[----:B--2---:R-:W-:Y:S01]  /*00a0*/  R2UR UR8, R0 ;  /* 0x00000000000872ca */ /* 0x004fe200000e0000 */
[----:B-1--4-:R-:W-:-:S14]  /*00b0*/  BRA.U UP0, `(.L_x_0) ;  /* 0x00000001002c7547 */ /* 0x012fdc000b800000 */
[----:B------:R-:W1:Y:S02]  /*00c0*/  LDCU.64 UR6, c[0x0][0x888] ;  /* 0x00011100ff0677ac */ /* 0x000e640008000a00 */
[----:B-1----:R-:W-:-:S04]  /*00d0*/  UISETP.NE.U32.AND UP0, UPT, UR6, URZ, UPT ;  /* 0x000000ff0600728c */ /* 0x002fc8000bf05070 */
[----:B------:R-:W-:-:S09]  /*00e0*/  UISETP.NE.AND.EX UP0, UPT, UR7, URZ, UPT, UP0 ;  /* 0x000000ff0700728c */ /* 0x000fd2000bf05300 */
[----:B------:R-:W-:Y:S05]  /*00f0*/  BRA.U !UP0, `(.L_x_1) ;  /* 0x0000000108107547 */ /* 0x000fea000b800000 */
[----:B------:R-:W1:Y:S02]  /*0100*/  LDC.64 R2, c[0x0][0x888] ;  /* 0x00022200ff027b82 */ /* 0x000e640000000a00 */
[----:B-1----:R1:W5:Y:S01]  /*0110*/  LDG.E R81, desc[UR46][R2.64] ;  /* 0x0000002e02517981 */ /* 0x002362000c1e1900 */
[----:B------:R-:W-:Y:S01]  /*0120*/  HFMA2 R171, -RZ, RZ, 0, 5.9604644775390625e-08 ;  /* 0x00000001ffab7431 */ /* 0x000fe200000001ff */
[----:B------:R-:W-:Y:S05]  /*0130*/  BRA `(.L_x_0) ;  /* 0x00000000000c7947 */ /* 0x000fea0003800000 */
.L_x_1:
[----:B------:R-:W1:Y:S01]  /*0140*/  LDCU UR6, c[0x0][0x880] ;  /* 0x00011000ff0677ac */ /* 0x000e620008000800 */
[----:B------:R-:W-:Y:S01]  /*0150*/  HFMA2 R171, -RZ, RZ, 0, 5.9604644775390625e-08 ;  /* 0x00000001ffab7431 */ /* 0x000fe200000001ff */
[----:B-1----:R-:W-:-:S07]  /*0160*/  MOV R81, UR6 ;  /* 0x0000000600517c02 */ /* 0x002fce0008000f00 */
.L_x_0:
[----:B------:R-:W2:Y:S02]  /*0170*/  LDCU.64 UR6, c[0x0][0x8b0] ;  /* 0x00011600ff0677ac */ /* 0x000ea40008000a00 */
[----:B--2---:R-:W-:-:S04]  /*0180*/  UISETP.NE.U32.AND UP0, UPT, UR6, URZ, UPT ;  /* 0x000000ff0600728c */ /* 0x004fc8000bf05070 */
[----:B------:R-:W-:-:S09]  /*0190*/  UISETP.NE.AND.EX UP0, UPT, UR7, URZ, UPT, UP0 ;  /* 0x000000ff0700728c */ /* 0x000fd2000bf05300 */
[----:B------:R-:W-:Y:S05]  /*01a0*/  BRA.U UP0, `(.L_x_2) ;  /* 0x0000000100247547 */ /* 0x000fea000b800000 */
[----:B------:R-:W2:Y:S02]  /*01b0*/  LDCU.64 UR6, c[0x0][0x8a8] ;  /* 0x00011500ff0677ac */ /* 0x000ea40008000a00 */
[----:B--2---:R-:W-:-:S04]  /*01c0*/  UISETP.NE.U32.AND UP0, UPT, UR6, URZ, UPT ;  /* 0x000000ff0600728c */ /* 0x004fc8000bf05070 */
[----:B------:R-:W-:-:S09]  /*01d0*/  UISETP.NE.AND.EX UP0, UPT, UR7, URZ, UPT, UP0 ;  /* 0x000000ff0700728c */ /* 0x000fd2000bf05300 */
[----:B------:R-:W-:Y:S05]  /*01e0*/  BRA.U !UP0, `(.L_x_3) ;  /* 0x00000001080c7547 */ /* 0x000fea000b800000 */
[----:B------:R-:W2:Y:S02]  /*01f0*/  LDC.64 R78, c[0x0][0x8a8] ;  /* 0x00022a00ff4e7b82 */ /* 0x000ea40000000a00 */
[----:B--2---:R2:W5:Y:S01]  /*0200*/  LDG.E R78, desc[UR46][R78.64] ;  /* 0x0000002e4e4e7981 */ /* 0x004562000c1e1900 */
[----:B------:R-:W-:Y:S05]  /*0210*/  BRA `(.L_x_2) ;  /* 0x0000000000087947 */ /* 0x000fea0003800000 */
.L_x_3:
[----:B------:R-:W2:Y:S02]  /*0220*/  LDCU UR6, c[0x0][0x8a0] ;  /* 0x00011400ff0677ac */ /* 0x000ea40008000800 */
[----:B--2---:R-:W-:Y:S02]  /*0230*/  MOV R78, UR6 ;  /* 0x00000006004e7c02 */ /* 0x004fe40008000f00 */
.L_x_2:
[----:B------:R-:W-:Y:S01]  /*0240*/  IMAD.U32 R0, RZ, RZ, UR8 ;  /* 0x00000008ff007e24 */ /* 0x000fe2000f8e00ff */
[----:B------:R-:W-:Y:S04]  /*0250*/  BSSY.RECONVERGENT B0, `(.L_x_4) ;  /* 0x000000c000007945 */ /* 0x000fe80003800200 */
[C---:B------:R-:W-:Y:S02]  /*0260*/  ISETP.NE.OR P1, PT, R0.reuse, 0x1, !P5 ;  /* 0x000000010000780c */ /* 0x040fe40006f25670 */
[----:B------:R-:W-:-:S11]  /*0270*/  ISETP.NE.OR P0, PT, R0, 0x3, !P5 ;  /* 0x000000030000780c */ /* 0x000fd60006f05670 */
[----:B------:R-:W-:Y:S05]  /*0280*/  @P1 BRA `(.L_x_5) ;  /* 0x0000000000201947 */ /* 0x000fea0003800000 */
[----:B------:R-:W3:Y:S02]  /*0290*/  LDCU.64 UR6, c[0x0][0x348] ;  /* 0x00006900ff0677ac */ /* 0x000ee40008000a00 */
[----:B---3--:R-:W-:Y:S02]  /*02a0*/  UIADD3 UR10, UP1, UPT, UR6, 0x80, URZ ;  /* 0x00000080060a7890 */ /* 0x008fe4000ff3e0ff */
[----:B------:R-:W-:Y:S02]  /*02b0*/  UIADD3 UR6, UP0, UPT, UR6, 0x180, URZ ;  /* 0x0000018006067890 */ /* 0x000fe4000ff1e0ff */
[----:B------:R-:W-:Y:S02]  /*02c0*/  UIADD3.X UR11, UPT, UPT, URZ, UR7, URZ, UP1, !UPT ;  /* 0x00000007ff0b7290 */ /* 0x000fe40008ffe4ff */
[----:B------:R-:W-:-:S07]  /*02d0*/  UIADD3.X UR7, UPT, UPT, URZ, UR7, URZ, UP0, !UPT ;  /* 0x00000007ff077290 */ /* 0x000fce00087fe4ff */
[----:B------:R3:W-:Y:S02]  /*02e0*/  UTMACCTL.PF [UR10] ;  /* 0x000000000a0079b9 */ /* 0x0007e40008040000 */
[----:B------:R3:W-:Y:S02]  /*02f0*/  UTMACCTL.PF [UR6] ;  /* 0x00000000060079b9 */ /* 0x0007e40008040000 */
[----:B---3--:R-:W-:Y:S01]  /*0300*/  NOP ;  /* 0x0000000000007918 */ /* 0x008fe20000000000 */
.L_x_5:
[----:B------:R-:W-:Y:S05]  /*0310*/  BSYNC.RECONVERGENT B0 ;  /* 0x0000000000007941 */ /* 0x000fea0003800200 */
.L_x_4:
[----:B------:R-:W-:Y:S04]  /*0320*/  BSSY.RECONVERGENT B0, `(.L_x_6) ;  /* 0x000000a000007945 */ /* 0x000fe80003800200 */
        /* <DEDUP_REMOVED lines=9> */
.L_x_7:
[----:B------:R-:W-:Y:S05]  /*03c0*/  BSYNC.RECONVERGENT B0 ;  /* 0x0000000000007941 */ /* 0x000fea0003800200 */
.L_x_6:
[----:B------:R-:W3:Y:S01]  /*03d0*/  LDCU.64 UR6, c[0x0][0x888] ;  /* 0x00011100ff0677ac */ /* 0x000ee20008000a00 */
[----:B------:R-:W-:Y:S02]  /*03e0*/  UISETP.EQ.U32.AND UP1, UPT, UR4, URZ, UPT ;  /* 0x000000ff0400728c */ /* 0x000fe4000bf22070 */
[----:B------:R-:W-:Y:S02]  /*03f0*/  UPLOP3.LUT UP2, UPT, UPT, UPT, UPT, 0x80, 0x8 ;  /* 0x000000000008789c */ /* 0x000fe40003f4f070 */
[----:B---3--:R-:W-:-:S04]  /*0400*/  UISETP.NE.U32.AND UP0, UPT, UR6, URZ, UPT ;  /* 0x000000ff0600728c */ /* 0x008fc8000bf05070 */
[----:B------:R-:W-:-:S04]  /*0410*/  UISETP.NE.AND.EX UP0, UPT, UR7, URZ, UPT, UP0 ;  /* 0x000000ff0700728c */ /* 0x000fc8000bf05300 */
[----:B------:R-:W-:-:S04]  /*0420*/  UISETP.EQ.OR.EX UP3, UPT, UR5, URZ, !UP0, UP1 ;  /* 0x000000ff0500728c */ /* 0x000fc8000c762710 */
[----:B------:R-:W-:-:S05]  /*0430*/  UP2UR UR50, UPR, URZ, 0x8 ;  /* 0x00000008ff327883 */ /* 0x000fca0008000000 */
[----:B------:R-:W-:Y:S07]  /*0440*/  BRA.U !UP3, `(.L_x_8) ;  /* 0x000000010b207547 */ /* 0x000fee000b800000 */
[----:B------:R-:W-:Y:S01]  /*0450*/  UISETP.NE.U32.AND UP2, UPT, UR4, URZ, UPT ;  /* 0x000000ff0400728c */ /* 0x000fe2000bf45070 */
[----:B-----5:R-:W-:Y:S01]  /*0460*/  FSETP.NEU.AND P0, PT, R81, RZ, PT ;  /* 0x000000ff5100720b */ /* 0x020fe20003f0d000 */
[----:B------:R-:W-:Y:S02]  /*0470*/  USEL UR4, URZ, 0xffffffff, UP0 ;  /* 0xffffffffff047887 */ /* 0x000fe40008000000 */
[----:B------:R-:W-:-:S10]  /*0480*/  UISETP.NE.AND.EX UP2, UPT, UR5, URZ, UPT, UP2 ;  /* 0x000000ff0500728c */ /* 0x000fd4000bf45320 */
[----:B------:R-:W-:Y:S01]  /*0490*/  VOTEU.ANY UP1, P0 ;  /* 0x0000000000ff7886 */ /* 0x000fe20000020100 */
[----:B------:R-:W-:-:S04]  /*04a0*/  @!UP2 USEL UR4, URZ, 0xffffffff, UP1 ;  /* 0xffffffffff04a887 */ /* 0x000fc80008800000 */
[----:B------:R-:W-:-:S04]  /*04b0*/  ULOP3.LUT UR4, UR4, 0x1, URZ, 0xc0, !UPT ;  /* 0x0000000104047892 */ /* 0x000fc8000f8ec0ff */
[----:B------:R-:W-:-:S11]  /*04c0*/  UISETP.NE.U32.AND UP2, UPT, UR4, 0x1, UPT ;  /* 0x000000010400788c */ /* 0x000fd6000bf45070 */
.L_x_8:
[----:B-1----:R-:W1:Y:S01]  /*04d0*/  SHFL.IDX PT, R2, R173, RZ, 0x1f ;  /* 0x00001fffad027589 */ /* 0x002e6200000e0000 */
[----:B------:R-:W-:-:S04]  /*04e0*/  UISETP.NE.AND UP1, UPT, UR8, 0x2, UPT ;  /* 0x000000020800788c */ /* 0x000fc8000bf25270 */
[----:B------:R-:W-:Y:S01]  /*04f0*/  USEL UR6, URZ, 0x1, UP1 ;  /* 0x00000001ff067887 */ /* 0x000fe20008800000 */
[----:B-1----:R-:W-:-:S13]  /*0500*/  ISETP.NE.AND P0, PT, R2, RZ, PT ;  /* 0x000000ff0200720c */ /* 0x002fda0003f05270 */
[----:B------:R-:W-:Y:S05]  /*0510*/  @P0 BRA `(.L_x_9) ;  /* 0x0000000000940947 */ /* 0x000fea0003800000 */
[----:B------:R-:W-:Y:S01]  /*0520*/  ELECT P0, URZ, PT ;  /* 0x0000000000ff782f */ /* 0x000fe20003800000 */
[----:B------:R-:W-:-:S12]  /*0530*/  BSSY.RECONVERGENT B0, `(.L_x_9) ;  /* 0x0000023000007945 */ /* 0x000fd80003800200 */
[----:B------:R-:W-:Y:S05]  /*0540*/  @!P0 BRA `(.L_x_10) ;  /* 0x0000000000848947 */ /* 0x000fea0003800000 */
[----:B------:R-:W1:Y:S01]  /*0550*/  S2UR UR5, SR_CgaCtaId ;  /* 0x00000000000579c3 */ /* 0x000e620000008800 */
[----:B------:R-:W-:Y:S01]  /*0560*/  UMOV UR7, 0x400 ;  /* 0x0000040000077882 */ /* 0x000fe20000000000 */
[----:B------:R-:W-:Y:S02]  /*0570*/  UMOV UR4, 0x1 ;  /* 0x0000000100047882 */ /* 0x000fe40000000000 */
[----:B------:R-:W-:-:S04]  /*0580*/  UIADD3 UR10, UPT, UPT, -UR4, 0x100000, URZ ;  /* 0x00100000040a7890 */ /* 0x000fc8000fffe1ff */
[----:B------:R-:W-:Y:S02]  /*0590*/  USHF.L.U32 UR11, UR10, 0xb, URZ ;  /* 0x0000000b0a0b7899 */ /* 0x000fe400080006ff */
[----:B------:R-:W-:Y:S02]  /*05a0*/  USHF.L.U32 UR10, UR10, 0x1, URZ ;  /* 0x000000010a0a7899 */ /* 0x000fe400080006ff */
[----:B-1----:R-:W-:Y:S01]  /*05b0*/  ULEA UR5, UR5, UR7, 0x18 ;  /* 0x0000000705057291 */ /* 0x002fe2000f8ec0ff */
[----:B------:R-:W1:Y:S11]  /*05c0*/  FENCE.VIEW.ASYNC.S ;  /* 0x00000000000073c6 */ /* 0x000e760000000000 */
[----:B-1----:R1:W3:Y:S01]  /*05d0*/  SYNCS.EXCH.64 URZ, [UR5], UR10 ;  /* 0x0000000a05ff75b2 */ /* 0x0022e20008000100 */
[----:B------:R1:W4:Y:S01]  /*05e0*/  SYNCS.EXCH.64 URZ, [UR5+0x60], UR10 ;  /* 0x0000600a05ff75b2 */ /* 0x0003220008000100 */
[----:B------:R1:W1:Y:S01]  /*05f0*/  SYNCS.EXCH.64 URZ, [UR5+0x8], UR10 ;  /* 0x0000080a05ff75b2 */ /* 0x0002620008000100 */
        /* <DEDUP_REMOVED lines=21> */
[----:B---3--:R-:W-:Y:S01]  /*0750*/  NOP ;  /* 0x0000000000007918 */ /* 0x008fe20000000000 */
.L_x_10:
[----:B-1----:R-:W-:Y:S05]  /*0760*/  BSYNC.RECONVERGENT B0 ;  /* 0x0000000000007941 */ /* 0x002fea0003800200 */
.L_x_9:
[----:B------:R-:W1:Y:S01]  /*0770*/  SHFL.IDX PT, R2, R173, RZ, 0x1f ;  /* 0x00001fffad027589 */ /* 0x000e6200000e0000 */
[----:B------:R-:W-:Y:S01]  /*0780*/  NOP ;  /* 0x0000000000007918 */ /* 0x000fe20000000000 */
[----:B-1----:R-:W-:-:S13]  /*0790*/  ISETP.NE.AND P0, PT, R2, 0x1, PT ;  /* 0x000000010200780c */ /* 0x002fda0003f05270 */
[----:B------:R-:W-:Y:S05]  /*07a0*/  @P0 BRA `(.L_x_11) ;  /* 0x0000000000480947 */ /* 0x000fea0003800000 */
[----:B------:R-:W1:Y:S01]  /*07b0*/  S2UR UR7, SR_CgaCtaId ;  /* 0x00000000000779c3 */ /* 0x000e620000008800 */
[----:B------:R-:W-:Y:S01]  /*07c0*/  UMOV UR9, 0x400 ;  /* 0x0000040000097882 */ /* 0x000fe20000000000 */
[----:B------:R-:W-:Y:S01]  /*07d0*/  UMOV UR5, 0x20 ;  /* 0x0000002000057882 */ /* 0x000fe20000000000 */
[----:B------:R-:W-:Y:S01]  /*07e0*/  UMOV UR4, 0x80 ;  /* 0x0000008000047882 */ /* 0x000fe20000000000 */
[----:B------:R-:W-:-:S04]  /*07f0*/  UIADD3 UR10, UPT, UPT, -UR5, 0x100000, URZ ;  /* 0x00100000050a7890 */ /* 0x000fc8000fffe1ff */
[----:B------:R-:W-:Y:S02]  /*0800*/  USHF.L.U32 UR11, UR10, 0xb, URZ ;  /* 0x0000000b0a0b7899 */ /* 0x000fe400080006ff */
[----:B------:R-:W-:Y:S02]  /*0810*/  USHF.L.U32 UR10, UR10, 0x1, URZ ;  /* 0x000000010a0a7899 */ /* 0x000fe400080006ff */
[----:B------:R-:W-:-:S04]  /*0820*/  UIADD3 UR4, UPT, UPT, -UR4, 0x100000, URZ ;  /* 0x0010000004047890 */ /* 0x000fc8000fffe1ff */
[----:B------:R-:W-:Y:S02]  /*0830*/  USHF.L.U32 UR5, UR4, 0xb, URZ ;  /* 0x0000000b04057899 */ /* 0x000fe400080006ff */
[----:B------:R-:W-:Y:S01]  /*0840*/  USHF.L.U32 UR4, UR4, 0x1, URZ ;  /* 0x0000000104047899 */ /* 0x000fe200080006ff */
[----:B------:R-:W-:Y:S01]  /*0850*/  ELECT P0, URZ, PT ;  /* 0x0000000000ff782f */ /* 0x000fe20003800000 */
[----:B-1----:R-:W-:Y:S01]  /*0860*/  ULEA UR7, UR7, UR9, 0x18 ;  /* 0x0000000907077291 */ /* 0x002fe2000f8ec0ff */
[----:B------:R-:W1:Y:S11]  /*0870*/  FENCE.VIEW.ASYNC.S ;  /* 0x00000000000073c6 */ /* 0x000e760000000000 */
[----:B-1----:R1:W3:Y:S01]  /*0880*/  SYNCS.EXCH.64 URZ, [UR7+0xc0], UR10 ;  /* 0x0000c00a07ff75b2 */ /* 0x0022e20008000100 */
[----:B------:R1:W1:Y:S01]  /*0890*/  SYNCS.EXCH.64 URZ, [UR7+0xd0], UR4 ;  /* 0x0000d00407ff75b2 */ /* 0x0002620008000100 */
[----:B------:R1:W1:Y:S01]  /*08a0*/  SYNCS.EXCH.64 URZ, [UR7+0xc8], UR10 ;  /* 0x0000c80a07ff75b2 */ /* 0x0002620008000100 */
[----:B------:R1:W1:Y:S01]  /*08b0*/  SYNCS.EXCH.64 URZ, [UR7+0xd8], UR4 ;  /* 0x0000d80407ff75b2 */ /* 0x0002620008000100 */
[----:B------:R-:W-:Y:S01]  /*08c0*/  NOP ;  /* 0x0000000000007918 */ /* 0x000fe20000000000 */
.L_x_11:
[----:B------:R-:W2:Y:S01]  /*08d0*/  SHFL.IDX PT, R2, R173, RZ, 0x1f ;  /* 0x00001fffad027589 */ /* 0x000ea200000e0000 */
[----:B------:R-:W-:Y:S01]  /*08e0*/  NOP ;  /* 0x0000000000007918 */ /* 0x000fe20000000000 */
[----:B--2---:R-:W-:-:S13]  /*08f0*/  ISETP.NE.AND P0, PT, R2, 0x3, PT ;  /* 0x000000030200780c */ /* 0x004fda0003f05270 */
[----:B------:R-:W-:Y:S05]  /*0900*/  @P0 BRA `(.L_x_12) ;  /* 0x0000000000300947 */ /* 0x000fea0003800000 */
[----:B-1----:R-:W1:Y:S01]  /*0910*/  S2UR UR5, SR_CgaCtaId ;  /* 0x00000000000579c3 */ /* 0x002e620000008800 */
[----:B------:R-:W-:Y:S01]  /*0920*/  UMOV UR7, 0x400 ;  /* 0x0000040000077882 */ /* 0x000fe20000000000 */
[----:B------:R-:W-:Y:S01]  /*0930*/  UMOV UR4, 0x20 ;  /* 0x0000002000047882 */ /* 0x000fe20000000000 */
[----:B------:R-:W-:Y:S01]  /*0940*/  ELECT P0, URZ, PT ;  /* 0x0000000000ff782f */ /* 0x000fe20003800000 */
[----:B------:R-:W-:-:S04]  /*0950*/  UIADD3 UR10, UPT, UPT, -UR4, 0x100000, URZ ;  /* 0x00100000040a7890 */ /* 0x000fc8000fffe1ff */
[----:B------:R-:W-:Y:S02]  /*0960*/  USHF.L.U32 UR11, UR10, 0xb, URZ ;  /* 0x0000000b0a0b7899 */ /* 0x000fe400080006ff */
[----:B------:R-:W-:Y:S02]  /*0970*/  USHF.L.U32 UR10, UR10, 0x1, URZ ;  /* 0x000000010a0a7899 */ /* 0x000fe400080006ff */
[----:B-1----:R-:W-:Y:S01]  /*0980*/  ULEA UR5, UR5, UR7, 0x18 ;  /* 0x0000000705057291 */ /* 0x002fe2000f8ec0ff */
[----:B------:R-:W1:Y:S11]  /*0990*/  FENCE.VIEW.ASYNC.S ;  /* 0x00000000000073c6 */ /* 0x000e760000000000 */
[----:B-1----:R2:W1:Y:S01]  /*09a0*/  SYNCS.EXCH.64 URZ, [UR5+0xe0], UR10 ;  /* 0x0000e00a05ff75b2 */ /* 0x0024620008000100 */
[----:B------:R2:W1:Y:S02]  /*09b0*/  SYNCS.EXCH.64 URZ, [UR5+0xe8], UR10 ;  /* 0x0000e80a05ff75b2 */ /* 0x0004640008000100 */
[----:B--2---:R-:W-:Y:S01]  /*09c0*/  NOP ;  /* 0x0000000000007918 */ /* 0x004fe20000000000 */
.L_x_12:
[----:B------:R-:W2:Y:S01]  /*09d0*/  SHFL.IDX PT, R2, R173, RZ, 0x1f ;  /* 0x00001fffad027589 */ /* 0x000ea200000e0000 */
[----:B------:R-:W-:Y:S01]  /*09e0*/  NOP ;  /* 0x0000000000007918 */ /* 0x000fe20000000000 */
[----:B--2---:R-:W-:-:S13]  /*09f0*/  ISETP.NE.AND P0, PT, R2, 0x4, PT ;  /* 0x000000040200780c */ /* 0x004fda0003f05270 */
[----:B------:R-:W-:Y:S05]  /*0a00*/  @P0 BRA `(.L_x_13) ;  /* 0x00000000004c0947 */ /* 0x000fea0003800000 */
[----:B-1----:R-:W1:Y:S01]  /*0a10*/  S2UR UR5, SR_CgaCtaId ;  /* 0x00000000000579c3 */ /* 0x002e620000008800 */
[----:B------:R-:W-:Y:S01]  /*0a20*/  UMOV UR9, 0x100 ;  /* 0x0000010000097882 */ /* 0x000fe20000000000 */
[----:B------:R-:W-:Y:S01]  /*0a30*/  UMOV UR7, 0x400 ;  /* 0x0000040000077882 */ /* 0x000fe20000000000 */
[----:B------:R-:W-:Y:S01]  /*0a40*/  USEL UR9, UR9, 0xe0, UP2 ;  /* 0x000000e009097887 */ /* 0x000fe20009000000 */
[----:B------:R-:W-:Y:S01]  /*0a50*/  UMOV UR4, 0x1 ;  /* 0x0000000100047882 */ /* 0x000fe20000000000 */
[----:B------:R-:W-:Y:S01]  /*0a60*/  ELECT P0, URZ, PT ;  /* 0x0000000000ff782f */ /* 0x000fe20003800000 */
[----:B------:R-:W-:-:S04]  /*0a70*/  UIADD3 UR10, UPT, UPT, -UR4, 0x100000, URZ ;  /* 0x00100000040a7890 */ /* 0x000fc8000fffe1ff */
[----:B------:R-:W-:Y:S02]  /*0a80*/  USHF.L.U32 UR11, UR10, 0xb, URZ ;  /* 0x0000000b0a0b7899 */ /* 0x000fe400080006ff */
[----:B------:R-:W-:Y:S02]  /*0a90*/  USHF.L.U32 UR10, UR10, 0x1, URZ ;  /* 0x000000010a0a7899 */ /* 0x000fe400080006ff */
[----:B------:R-:W-:-:S04]  /*0aa0*/  UIADD3 UR12, UPT, UPT, -UR9, 0x100000, URZ ;  /* 0x00100000090c7890 */ /* 0x000fc8000fffe1ff */
[----:B------:R-:W-:Y:S02]  /*0ab0*/  USHF.L.U32 UR13, UR12, 0xb, URZ ;  /* 0x0000000b0c0d7899 */ /* 0x000fe400080006ff */
[----:B------:R-:W-:Y:S02]  /*0ac0*/  USHF.L.U32 UR12, UR12, 0x1, URZ ;  /* 0x000000010c0c7899 */ /* 0x000fe400080006ff */
[----:B-1----:R-:W-:Y:S01]  /*0ad0*/  ULEA UR5, UR5, UR7, 0x18 ;  /* 0x0000000705057291 */ /* 0x002fe2000f8ec0ff */
[----:B------:R-:W1:Y:S11]  /*0ae0*/  FENCE.VIEW.ASYNC.S ;  /* 0x00000000000073c6 */ /* 0x000e760000000000 */
[----:B-1----:R2:W1:Y:S01]  /*0af0*/  SYNCS.EXCH.64 URZ, [UR5+0xf0], UR10 ;  /* 0x0000f00a05ff75b2 */ /* 0x0024620008000100 */
[----:B------:R2:W1:Y:S01]  /*0b00*/  SYNCS.EXCH.64 URZ, [UR5+0x100], UR12 ;  /* 0x0001000c05ff75b2 */ /* 0x0004620008000100 */
[----:B------:R2:W1:Y:S01]  /*0b10*/  SYNCS.EXCH.64 URZ, [UR5+0xf8], UR10 ;  /* 0x0000f80a05ff75b2 */ /* 0x0004620008000100 */
[----:B------:R2:W1:Y:S02]  /*0b20*/  SYNCS.EXCH.64 URZ, [UR5+0x108], UR12 ;  /* 0x0001080c05ff75b2 */ /* 0x0004640008000100 */
[----:B--2---:R-:W-:Y:S01]  /*0b30*/  NOP ;  /* 0x0000000000007918 */ /* 0x004fe20000000000 */
.L_x_13:
[----:B------:R-:W2:Y:S01]  /*0b40*/  SHFL.IDX PT, R2, R173, RZ, 0x1f ;  /* 0x00001fffad027589 */ /* 0x000ea200000e0000 */
[----:B------:R-:W-:Y:S01]  /*0b50*/  NOP ;  /* 0x0000000000007918 */ /* 0x000fe20000000000 */
[----:B--2---:R-:W-:-:S13]  /*0b60*/  ISETP.NE.AND P0, PT, R2, 0x5, PT ;  /* 0x000000050200780c */ /* 0x004fda0003f05270 */
[----:B------:R-:W-:Y:S05]  /*0b70*/  @P0 BRA `(.L_x_14) ;  /* 0x0000000000580947 */ /* 0x000fea0003800000 */
[----:B-1----:R-:W1:Y:S01]  /*0b80*/  S2UR UR7, SR_CgaCtaId ;  /* 0x00000000000779c3 */ /* 0x002e620000008800 */
        /* <DEDUP_REMOVED lines=12> */
[----:B-1----:R2:W1:Y:S01]  /*0c50*/  SYNCS.EXCH.64 URZ, [UR7+0x110], UR10 ;  /* 0x0001100a07ff75b2 */ /* 0x0024620008000100 */
[----:B------:R2:W1:Y:S01]  /*0c60*/  SYNCS.EXCH.64 URZ, [UR7+0x130], UR4 ;  /* 0x0001300407ff75b2 */ /* 0x0004620008000100 */
[----:B------:R2:W1:Y:S01]  /*0c70*/  SYNCS.EXCH.64 URZ, [UR7+0x118], UR10 ;  /* 0x0001180a07ff75b2 */ /* 0x0004620008000100 */
[----:B------:R2:W1:Y:S01]  /*0c80*/  SYNCS.EXCH.64 URZ, [UR7+0x138], UR4 ;  /* 0x0001380407ff75b2 */ /* 0x0004620008000100 */
[----:B------:R2:W1:Y:S01]  /*0c90*/  SYNCS.EXCH.64 URZ, [UR7+0x120], UR10 ;  /* 0x0001200a07ff75b2 */ /* 0x0004620008000100 */
[----:B------:R2:W1:Y:S01]  /*0ca0*/  SYNCS.EXCH.64 URZ, [UR7+0x140], UR4 ;  /* 0x0001400407ff75b2 */ /* 0x0004620008000100 */
[----:B------:R2:W1:Y:S01]  /*0cb0*/  SYNCS.EXCH.64 URZ, [UR7+0x128], UR10 ;  /* 0x0001280a07ff75b2 */ /* 0x0004620008000100 */
[----:B------:R2:W1:Y:S02]  /*0cc0*/  SYNCS.EXCH.64 URZ, [UR7+0x148], UR4 ;  /* 0x0001480407ff75b2 */ /* 0x0004640008000100 */
[----:B--2---:R-:W-:Y:S01]  /*0cd0*/  NOP ;  /* 0x0000000000007918 */ /* 0x004fe20000000000 */
.L_x_14:
        /* <DEDUP_REMOVED lines=18> */
.L_x_15:
[----:B-1----:R-:W1:Y:S01]  /*0e00*/  S2UR UR5, SR_CTAID.X ;  /* 0x00000000000579c3 */ /* 0x002e620000002500 */
[----:B------:R-:W-:-:S05]  /*0e10*/  CS2R.32 R170, SR_CgaSize ;  /* 0x0000000000aa7805 */ /* 0x000fca0000008a00 */
[----:B------:R-:W-:-:S05]  /*0e20*/  IMAD R170, R170, -0xa0, RZ ;  /* 0xffffff60aaaa7824 */ /* 0x000fca00078e02ff */
[----:B------:R-:W-:-:S14]  /*0e30*/  R2UR UR9, R170 ;  /* 0x00000000aa0972ca */ /* 0x000fdc00000e0000 */
[----:B------:R-:W2:Y:S01]  /*0e40*/  LDCU UR9, c[0x0][UR9+0x2b0] ;  /* 0x00005600090977ac */ /* 0x000ea20008000800 */
[----:B------:R-:W-:Y:S01]  /*0e50*/  NOP ;  /* 0x0000000000007918 */ /* 0x000fe20000000000 */
[----:B------:R-:W-:-:S05]  /*0e60*/  CS2R.32 R170, SR_CgaSize ;  /* 0x0000000000aa7805 */ /* 0x000fca0000008a00 */
[----:B------:R-:W-:-:S05]  /*0e70*/  IMAD R170, R170, -0xa0, RZ ;  /* 0xffffff60aaaa7824 */ /* 0x000fca00078e02ff */
[----:B------:R-:W-:-:S14]  /*0e80*/  R2UR UR7, R170 ;  /* 0x00000000aa0772ca */ /* 0x000fdc00000e0000 */
[----:B------:R-:W3:Y:S01]  /*0e90*/  LDCU UR7, c[0x0][UR7+0x2b4] ;  /* 0x00005680070777ac */ /* 0x000ee20008000800 */
[----:B------:R-:W4:Y:S08]  /*0ea0*/  S2UR UR4, SR_CTAID.Y ;  /* 0x00000000000479c3 */ /* 0x000f300000002600 */
[----:B------:R-:W3:Y:S01]  /*0eb0*/  LDC R9, c[0x0][0xb24] ;  /* 0x0002c900ff097b82 */ /* 0x000ee20000000800 */
[----:B-1----:R-:W-:-:S02]  /*0ec0*/  I2FP.F32.U32 R5, UR5 ;  /* 0x0000000500057c45 */ /* 0x002fc40008201000 */
[----:B------:R-:W-:-:S05]  /*0ed0*/  CS2R.32 R3, SR_CgaSize ;  /* 0x0000000000037805 */ /* 0x000fca0000008a00 */
[----:B------:R-:W-:-:S06]  /*0ee0*/  IMAD R3, R3, -0xa0, RZ ;  /* 0xffffff6003037824 */ /* 0x000fcc00078e02ff */
[----:B------:R-:W1:Y:S01]  /*0ef0*/  LDC R3, c[0x0][R3+0x2a0] ;  /* 0x0000a80003037b82 */ /* 0x000e620000000800 */
[----:B------:R-:W-:Y:S01]  /*0f00*/  MOV R21, UR5 ;  /* 0x0000000500157c02 */ /* 0x000fe20008000f00 */
[----:B--2---:R-:W-:Y:S01]  /*0f10*/  FMUL R5, R5, UR9 ;  /* 0x0000000905057c20 */ /* 0x004fe20008400000 */
[----:B----4-:R-:W-:Y:S02]  /*0f20*/  I2FP.F32.U32 R4, UR4 ;  /* 0x0000000400047c45 */ /* 0x010fe40008201000 */
[----:B------:R-:W-:-:S05]  /*0f30*/  CS2R.32 R2, SR_CgaSize ;  /* 0x0000000000027805 */ /* 0x000fca0000008a00 */
[----:B------:R-:W-:-:S06]  /*0f40*/  IMAD R2, R2, -0xa0, RZ ;  /* 0xffffff6002027824 */ /* 0x000fcc00078e02ff */
[----:B------:R-:W2:Y:S01]  /*0f50*/  LDC R2, c[0x0][R2+0x2a4] ;  /* 0x0000a90002027b82 */ /* 0x000ea20000000800 */
[----:B------:R-:W4:Y:S01]  /*0f60*/  F2I.U32.TRUNC.NTZ R170, R5 ;  /* 0x0000000500aa7305 */ /* 0x000f22000020f000 */
[----:B------:R-:W-:Y:S01]  /*0f70*/  MOV R20, UR4 ;  /* 0x0000000400147c02 */ /* 0x000fe20008000f00 */
[----:B---3--:R-:W-:-:S05]  /*0f80*/  FMUL R4, R4, UR7 ;  /* 0x0000000704047c20 */ /* 0x008fca0008400000 */
[----:B------:R-:W-:Y:S01]  /*0f90*/  BAR.SYNC.DEFER_BLOCKING 0x0 ;  /* 0x0000000000007b1d */ /* 0x000fe20000010000 */
[----:B------:R-:W-:-:S05]  /*0fa0*/  ISETP.GE.AND P0, PT, R9, 0x1, PT ;  /* 0x000000010900780c */ /* 0x000fca0003f06270 */
[----:B------:R-:W3:Y:S02]  /*0fb0*/  F2I.U32.TRUNC.NTZ R147, R4 ;  /* 0x0000000400937305 */ /* 0x000ee4000020f000 */
[----:B------:R-:W2:Y:S01]  /*0fc0*/  S2UR UR36, SR_CTAID.Z ;  /* 0x00000000002479c3 */ /* 0x000ea20000002700 */
[----:B----4-:R-:W-:-:S05]  /*0fd0*/  IADD3 R170, PT, PT, -R170, RZ, RZ ;  /* 0x000000ffaaaa7210 */ /* 0x010fca0007ffe1ff */
[----:B-1----:R-:W-:Y:S01]  /*0fe0*/  IMAD R170, R3, R170, UR5 ;  /* 0x0000000503aa7e24 */ /* 0x002fe2000f8e02aa */
[----:B---3--:R-:W-:-:S05]  /*0ff0*/  IADD3 R147, PT, PT, -R147, RZ, RZ ;  /* 0x000000ff93937210 */ /* 0x008fca0007ffe1ff */
[----:B--2---:R-:W-:Y:S01]  /*1000*/  IMAD R147, R2, R147, UR4 ;  /* 0x0000000402937e24 */ /* 0x004fe2000f8e0293 */
[----:B------:R-:W-:Y:S06]  /*1010*/  @!P0 BRA `(.L_x_16) ;  /* 0x0000000000b88947 */ /* 0x000fec0003800000 */
[----:B------:R-:W1:Y:S01]  /*1020*/  LDC.64 R4, c[0x0][0xb18] ;  /* 0x0002c600ff047b82 */ /* 0x000e620000000a00 */
[----:B------:R-:W-:-:S07]  /*1030*/  ISETP.NE.AND P0, PT, R9, 0x1, PT ;  /* 0x000000010900780c */ /* 0x000fce0003f05270 */
[----:B------:R-:W2:Y:S08]  /*1040*/  LDC R10, c[0x0][0xb0c] ;  /* 0x0002c300ff0a7b82 */ /* 0x000eb00000000800 */
[----:B------:R-:W3:Y:S08]  /*1050*/  LDC R11, c[0x0][0x370] ;  /* 0x0000dc00ff0b7b82 */ /* 0x000ef00000000800 */
[----:B------:R-:W4:Y:S01]  /*1060*/  LDC R12, c[0x0][0x374] ;  /* 0x0000dd00ff0c7b82 */ /* 0x000f220000000800 */
[----:B-1----:R-:W-:-:S07]  /*1070*/  ISETP.NE.AND P1, PT, R4, 0x1, PT ;  /* 0x000000010400780c */ /* 0x002fce0003f25270 */
[----:B------:R-:W3:Y:S01]  /*1080*/  LDC.64 R6, c[0x0][0xb10] ;  /* 0x0002c400ff067b82 */ /* 0x000ee20000000a00 */
[----:B--2---:R-:W-:-:S07]  /*1090*/  ISETP.NE.AND P2, PT, R10, 0x1, PT ;  /* 0x000000010a00780c */ /* 0x004fce0003f45270 */
[----:B------:R-:W1:Y:S08]  /*10a0*/  LDC R8, c[0x0][0xb20] ;  /* 0x0002c800ff087b82 */ /* 0x000e700000000800 */
[----:B------:R-:W2:Y:S01]  /*10b0*/  LDC.64 R2, c[0x0][0xb28] ;  /* 0x0002ca00ff027b82 */ /* 0x000ea20000000a00 */
[----:B----4-:R-:W-:-:S04]  /*10c0*/  IMAD.HI.U32 R13, R12, R5, RZ ;  /* 0x000000050c0d7227 */ /* 0x010fc800078e00ff */
[----:B------:R-:W-:-:S04]  /*10d0*/  IMAD.HI.U32 R5, R20, R5, RZ ;  /* 0x0000000514057227 */ /* 0x000fc800078e00ff */
[----:B---3--:R-:W-:-:S04]  /*10e0*/  IMAD.HI.U32 R14, R11, R6, RZ ;  /* 0x000000060b0e7227 */ /* 0x008fc800078e00ff */
[C---:B------:R-:W-:Y:S01]  /*10f0*/  IMAD.HI.U32 R16, R21.reuse, R6, RZ ;  /* 0x0000000615107227 */ /* 0x040fe200078e00ff */
[-C--:B------:R-:W-:Y:S02]  /*1100*/  @P2 SHF.R.U32.HI R11, RZ, R7.reuse, R14 ;  /* 0x00000007ff0b2219 */ /* 0x080fe4000001160e */
[-C--:B-1----:R-:W-:Y:S02]  /*1110*/  @P1 SHF.R.U32.HI R12, RZ, R8.reuse, R13 ;  /* 0x00000008ff0c1219 */ /* 0x082fe4000001160d */
[----:B------:R-:W-:Y:S02]  /*1120*/  SHF.R.U32.HI R5, RZ, R8, R5 ;  /* 0x00000008ff057219 */ /* 0x000fe40000011605 */
[----:B------:R-:W-:Y:S02]  /*1130*/  SHF.R.U32.HI R16, RZ, R7, R16 ;  /* 0x00000007ff107219 */ /* 0x000fe40000011610 */
[----:B------:R-:W-:Y:S01]  /*1140*/  SEL R5, R20, R5, !P1 ;  /* 0x0000000514057207 */ /* 0x000fe20004800000 */
[----:B--2---:R-:W-:Y:S01]  /*1150*/  IMAD.HI.U32 R14, R12, R2, RZ ;  /* 0x000000020c0e7227 */ /* 0x004fe200078e00ff */
[----:B------:R-:W-:-:S02]  /*1160*/  SEL R7, R21, R16, !P2 ;  /* 0x0000001015077207 */ /* 0x000fc40005000000 */
[----:B------:R-:W-:Y:S01]  /*1170*/  IADD3 R13, PT, PT, -R5, RZ, RZ ;  /* 0x000000ff050d7210 */ /* 0x000fe20007ffe1ff */
[----:B------:R-:W-:Y:S01]  /*1180*/  IMAD.HI.U32 R6, R11, R2, RZ ;  /* 0x000000020b067227 */ /* 0x000fe200078e00ff */
[----:B------:R-:W-:-:S03]  /*1190*/  @P0 SHF.R.U32.HI R12, RZ, R3, R14 ;  /* 0x00000003ff0c0219 */ /* 0x000fc6000001160e */
[----:B------:R-:W-:Y:S01]  /*11a0*/  IMAD R13, R4, R13, R20 ;  /* 0x0000000d040d7224 */ /* 0x000fe200078e0214 */
[----:B------:R-:W-:Y:S01]  /*11b0*/  @P0 SHF.R.U32.HI R11, RZ, R3, R6 ;  /* 0x00000003ff0b0219 */ /* 0x000fe20000011606 */
[----:B------:R-:W-:-:S04]  /*11c0*/  IMAD R12, R12, R9, RZ ;  /* 0x000000090c0c7224 */ /* 0x000fc800078e02ff */
[----:B------:R-:W-:Y:S01]  /*11d0*/  IMAD R6, R11, R9, RZ ;  /* 0x000000090b067224 */ /* 0x000fe200078e02ff */
[----:B------:R-:W-:-:S04]  /*11e0*/  ISETP.GE.AND P1, PT, R5, R12, PT ;  /* 0x0000000c0500720c */ /* 0x000fc80003f26270 */
[----:B------:R-:W-:Y:S01]  /*11f0*/  ISETP.GE.OR P1, PT, R7, R6, P1 ;  /* 0x000000060700720c */ /* 0x000fe20000f26670 */
[----:B------:R-:W-:-:S05]  /*1200*/  IMAD.HI.U32 R6, R5, R2, RZ ;  /* 0x0000000205067227 */ /* 0x000fca00078e00ff */
[----:B------:R-:W-:-:S04]  /*1210*/  SHF.R.U32.HI R6, RZ, R3, R6 ;  /* 0x00000003ff067219 */ /* 0x000fc80000011606 */
[----:B------:R-:W-:-:S03]  /*1220*/  SEL R6, R5, R6, !P0 ;  /* 0x0000000605067207 */ /* 0x000fc60004000000 */
[----:B------:R-:W-:Y:S01]  /*1230*/  @!P1 IMAD.HI.U32 R8, R7, R2, RZ ;  /* 0x0000000207089227 */ /* 0x000fe200078e00ff */
[----:B------:R-:W-:-:S04]  /*1240*/  IADD3 R2, PT, PT, -R6, RZ, RZ ;  /* 0x000000ff06027210 */ /* 0x000fc80007ffe1ff */
[----:B------:R-:W-:Y:S01]  /*1250*/  @!P1 SHF.R.U32.HI R8, RZ, R3, R8 ;  /* 0x00000003ff089219 */ /* 0x000fe20000011608 */
[----:B------:R-:W-:-:S03]  /*1260*/  IMAD R2, R9, R2, R5 ;  /* 0x0000000209027224 */ /* 0x000fc600078e0205 */
[----:B------:R-:W-:-:S05]  /*1270*/  @!P1 SEL R3, R7, R8, !P0 ;  /* 0x0000000807039207 */ /* 0x000fca0004000000 */
[--C-:B------:R-:W-:Y:S02]  /*1280*/  @!P1 IMAD.IADD R6, R6, 0x1, -R3.reuse ;  /* 0x0000000106069824 */ /* 0x100fe400078e0a03 */
[----:B------:R-:W-:Y:S01]  /*1290*/  @!P1 IMAD R3, R2, R11, R3 ;  /* 0x0000000b02039224 */ /* 0x000fe200078e0203 */
[----:B------:R-:W-:Y:S01]  /*12a0*/  IADD3 R2, PT, PT, -R7, RZ, RZ ;  /* 0x000000ff07027210 */ /* 0x000fe20007ffe1ff */
[----:B------:R-:W-:Y:S02]  /*12b0*/  @!P1 IMAD R5, R6, R9, R7 ;  /* 0x0000000906059224 */ /* 0x000fe400078e0207 */
[----:B------:R-:W-:Y:S02]  /*12c0*/  @!P1 IMAD.MOV.U32 R7, RZ, RZ, R3 ;  /* 0x000000ffff079224 */ /* 0x000fe400078e0003 */
[----:B------:R-:W-:Y:S02]  /*12d0*/  IMAD R2, R10, R2, R21 ;  /* 0x000000020a027224 */ /* 0x000fe400078e0215 */
[----:B------:R-:W-:-:S02]  /*12e0*/  IMAD R20, R5, R4, R13 ;  /* 0x0000000405147224 */ /* 0x000fc400078e020d */
[----:B------:R-:W-:Y:S02]  /*12f0*/  IMAD R21, R7, R10, R2 ;  /* 0x0000000a07157224 */ /* 0x000fe400078e0202 */
.L_x_16:
[----:B------:R-:W1:Y:S01]  /*1300*/  LDCU UR4, c[0x0][0xb30] ;  /* 0x00016600ff0477ac */ /* 0x000e620008000800 */
[----:B------:R-:W2:Y:S08]  /*1310*/  S2UR UR37, SR_CgaCtaId ;  /* 0x00000000002579c3 */ /* 0x000eb00000008800 */
[----:B------:R-:W3:Y:S01]  /*1320*/  LDC R72, c[0x0][0xb24] ;  /* 0x0002c900ff487b82 */ /* 0x000ee20000000800 */
[----:B-1----:R-:W-:-:S09]  /*1330*/  UISETP.NE.AND UP1, UPT, UR4, 0x1, UPT ;  /* 0x000000010400788c */ /* 0x002fd2000bf25270 */
[----:B--2---:R-:W-:Y:S05]  /*1340*/  BRA.U UP1, `(.L_x_17) ;  /* 0x0000000101407547 */ /* 0x004fea000b800000 */
[----:B------:R-:W1:Y:S08]  /*1350*/  LDC.64 R4, c[0x0][0xb10] ;  /* 0x0002c400ff047b82 */ /* 0x000e700000000a00 */
[----:B------:R-:W2:Y:S08]  /*1360*/  LDC.64 R2, c[0x0][0xb18] ;  /* 0x0002c600ff027b82 */ /* 0x000eb00000000a00 */
[----:B------:R-:W4:Y:S08]  /*1370*/  LDC R6, c[0x0][0xb20] ;  /* 0x0002c800ff067b82 */ /* 0x000f300000000800 */
[----:B------:R-:W3:Y:S01]  /*1380*/  LDC R8, c[0x0][0xb0c] ;  /* 0x0002c300ff087b82 */ /* 0x000ee20000000800 */
[----:B-1----:R-:W-:-:S05]  /*1390*/  IMAD.HI.U32 R4, R21, R4, RZ ;  /* 0x0000000415047227 */ /* 0x002fca00078e00ff */
[----:B------:R-:W-:Y:S01]  /*13a0*/  SHF.R.U32.HI R4, RZ, R5, R4 ;  /* 0x00000005ff047219 */ /* 0x000fe20000011604 */
[----:B--2---:R-:W-:Y:S01]  /*13b0*/  IMAD.HI.U32 R3, R20, R3, RZ ;  /* 0x0000000314037227 */ /* 0x004fe200078e00ff */
[----:B------:R-:W-:-:S04]  /*13c0*/  ISETP.NE.AND P0, PT, R2, 0x1, PT ;  /* 0x000000010200780c */ /* 0x000fc80003f05270 */
[----:B----4-:R-:W-:-:S04]  /*13d0*/  SHF.R.U32.HI R3, RZ, R6, R3 ;  /* 0x00000006ff037219 */ /* 0x010fc80000011603 */
[----:B------:R-:W-:Y:S02]  /*13e0*/  SEL R3, R20, R3, !P0 ;  /* 0x0000000314037207 */ /* 0x000fe40004000000 */
[----:B---3--:R-:W-:-:S04]  /*13f0*/  ISETP.NE.AND P1, PT, R8, 0x1, PT ;  /* 0x000000010800780c */ /* 0x008fc80003f25270 */
[----:B------:R-:W-:-:S05]  /*1400*/  SEL R4, R21, R4, !P1 ;  /* 0x0000000415047207 */ /* 0x000fca0004800000 */
[----:B------:R-:W-:Y:S02]  /*1410*/  IMAD.IADD R5, R3, 0x1, -R4 ;  /* 0x0000000103057824 */ /* 0x000fe400078e0a04 */
[----:B------:R-:W-:Y:S02]  /*1420*/  IMAD.IADD R3, R4, 0x1, -R3 ;  /* 0x0000000104037824 */ /* 0x000fe400078e0a03 */
[----:B------:R-:W-:Y:S02]  /*1430*/  IMAD R21, R5, R8, R21 ;  /* 0x0000000805157224 */ /* 0x000fe400078e0215 */
[----:B------:R-:W-:-:S07]  /*1440*/  IMAD R20, R3, R2, R20 ;  /* 0x0000000203147224 */ /* 0x000fce00078e0214 */
.L_x_17:
[----:B------:R-:W-:Y:S01]  /*1450*/  BAR.SYNC.DEFER_BLOCKING 0x0 ;  /* 0x0000000000007b1d */ /* 0x000fe20000010000 */
[----:B------:R-:W-:Y:S01]  /*1460*/  UISETP.NE.AND UP1, UPT, UR8, 0x2, UPT ;  /* 0x000000020800788c */ /* 0x000fe2000bf25270 */
[----:B------:R-:W-:Y:S02]  /*1470*/  ISETP.NE.OR P5, PT, R0, 0x2, !P5 ;  /* 0x000000020000780c */ /* 0x000fe40006fa5670 */
[----:B------:R-:W-:-:S06]  /*1480*/  LOP3.LUT R2, R189, 0x1f, RZ, 0xc0, !PT ;  /* 0x0000001fbd027812 */ /* 0x000fcc00078ec0ff */
[----:B------:R-:W-:Y:S05]  /*1490*/  BRA.U UP1, `(.L_x_18) ;  /* 0x0000001501747547 */ /* 0x000fea000b800000 */
[----:B------:R-:W1:Y:S01]  /*14a0*/  LDCU UR13, c[0x0][0x38c] ;  /* 0x00007180ff0d77ac */ /* 0x000e620008000800 */
[----:B------:R-:W2:Y:S01]  /*14b0*/  LDC R9, c[0x0][0x370] ;  /* 0x0000dc00ff097b82 */ /* 0x000ea20000000800 */
[----:B------:R-:W-:Y:S01]  /*14c0*/  PLOP3.LUT P1, PT, PT, PT, UP2, 0x80, 0x8 ;  /* 0x000000000008781c */ /* 0x000fe20003f2f028 */
[----:B------:R-:W-:Y:S01]  /*14d0*/  IMAD.MOV.U32 R15, RZ, RZ, 0x1 ;  /* 0x00000001ff0f7424 */ /* 0x000fe200078e00ff */
[----:B------:R-:W-:Y:S01]  /*14e0*/  ISETP.EQ.OR P4, PT, R2, RZ, P5 ;  /* 0x000000ff0200720c */ /* 0x000fe20002f82670 */
[----:B------:R-:W-:Y:S01]  /*14f0*/  IMAD.MOV.U32 R14, RZ, RZ, RZ ;  /* 0x000000ffff0e7224 */ /* 0x000fe200078e00ff */
[----:B------:R-:W-:Y:S02]  /*1500*/  PLOP3.LUT P1, PT, P1, PT, PT, 0x8, 0x80 ;  /* 0x000000000080781c */ /* 0x000fe40000f2e170 */
[----:B------:R-:W-:Y:S01]  /*1510*/  CS2R R12, SRZ ;  /* 0x00000000000c7805 */ /* 0x000fe2000001ff00 */
[----:B------:R-:W-:Y:S01]  /*1520*/  IMAD.MOV.U32 R10, RZ, RZ, 0x1 ;  /* 0x00000001ff0a7424 */ /* 0x000fe200078e00ff */
[----:B------:R-:W4:Y:S01]  /*1530*/  LDC R0, c[0x0][0x374] ;  /* 0x0000dd00ff007b82 */ /* 0x000f220000000800 */
[----:B------:R-:W2:Y:S01]  /*1540*/  LDCU.64 UR22, c[0x0][0x348] ;  /* 0x00006900ff1677ac */ /* 0x000ea20008000a00 */
[----:B------:R-:W-:Y:S01]  /*1550*/  UMOV UR6, URZ ;  /* 0x000000ff00067c82 */ /* 0x000fe20008000000 */
[----:B-1----:R-:W-:-:S04]  /*1560*/  UIADD3 UR5, UPT, UPT, UR13, 0x3f, URZ ;  /* 0x0000003f0d057890 */ /* 0x002fc8000fffe0ff */
[----:B------:R-:W-:-:S04]  /*1570*/  USHF.R.S32.HI UR4, URZ, 0x1f, UR5 ;  /* 0x0000001fff047899 */ /* 0x000fc80008011405 */
[----:B------:R-:W-:-:S04]  /*1580*/  ULEA.HI UR4, UR4, UR5, URZ, 0x6 ;  /* 0x0000000504047291 */ /* 0x000fc8000f8f30ff */
[----:B------:R-:W-:Y:S02]  /*1590*/  USHF.R.S32.HI UR15, URZ, 0x6, UR4 ;  /* 0x00000006ff0f7899 */ /* 0x000fe40008011404 */
[----:B------:R-:W-:Y:S02]  /*15a0*/  UIADD3 UR4, UPT, UPT, UR13, -0x1, URZ ;  /* 0xffffffff0d047890 */ /* 0x000fe4000fffe0ff */
[----:B------:R-:W-:Y:S02]  /*15b0*/  UISETP.LT.U32.AND UP0, UPT, UR15, 0xc, UPT ;  /* 0x0000000c0f00788c */ /* 0x000fe4000bf01070 */
[----:B------:R-:W-:Y:S02]  /*15c0*/  UISETP.GE.U32.AND UP1, UPT, UR4, -0x7f, UPT ;  /* 0xffffff810400788c */ /* 0x000fe4000bf26070 */
[----:B------:R-:W-:Y:S02]  /*15d0*/  USEL UR14, UR15, 0xc, UP0 ;  /* 0x0000000c0f0e7887 */ /* 0x000fe40008000000 */
[----:B------:R-:W-:-:S02]  /*15e0*/  UIADD3 UR13, UPT, UPT, UR13, 0x7e, URZ ;  /* 0x0000007e0d0d7890 */ /* 0x000fc4000fffe0ff */
[----:B------:R-:W-:Y:S02]  /*15f0*/  UIADD3 UR5, UPT, UPT, UR14, -0x1, URZ ;  /* 0xffffffff0e057890 */ /* 0x000fe4000fffe0ff */
[----:B------:R-:W-:-:S03]  /*1600*/  UIADD3 UR7, UPT, UPT, UR15, -UR14, URZ ;  /* 0x8000000e0f077290 */ /* 0x000fc6000fffe0ff */
[----:B------:R-:W-:-:S04]  /*1610*/  @UP1 UIADD3 UR5, UPT, UPT, UR14, URZ, URZ ;  /* 0x000000ff0e051290 */ /* 0x000fc8000fffe0ff */
[----:B--2---:R-:W-:-:S12]  /*1620*/  UIADD3 UR5, UPT, UPT, UR5, 0x1, URZ ;  /* 0x0000000105057890 */ /* 0x004fd8000fffe0ff */
.L_x_36:
[----:B------:R-:W-:Y:S01]  /*1630*/  UISETP.NE.AND UP0, UPT, UR37, URZ, UPT ;  /* 0x000000ff2500728c */ /* 0x000fe2000bf05270 */
[----:B------:R-:W1:Y:S08]  /*1640*/  S2UR UR37, SR_CgaCtaId ;  /* 0x00000000002579c3 */ /* 0x000e700000008800 */
[----:B------:R-:W-:Y:S05]  /*1650*/  BRA.U UP0, `(.L_x_19) ;  /* 0x0000000100347547 */ /* 0x000fea000b800000 */
[----:B------:R-:W2:Y:S01]  /*1660*/  S2R R2, SR_CgaCtaId ;  /* 0x0000000000027919 */ /* 0x000ea20000008800 */
[----:B------:R-:W-:-:S04]  /*1670*/  MOV R3, 0x400 ;  /* 0x0000040000037802 */ /* 0x000fc80000000f00 */
[----:B--2---:R-:W-:Y:S02]  /*1680*/  LEA R3, R2, R3, 0x18 ;  /* 0x0000000302037211 */ /* 0x004fe400078ec0ff */
[----:B------:R-:W-:-:S03]  /*1690*/  SHF.L.U32 R2, R10, 0x1f, RZ ;  /* 0x0000001f0a027819 */ /* 0x000fc600000006ff */
[----:B------:R-:W-:-:S04]  /*16a0*/  IMAD R3, R12, 0x8, R3 ;  /* 0x000000080c037824 */ /* 0x000fc800078e0203 */
[----:B------:R-:W2:Y:S02]  /*16b0*/  SYNCS.PHASECHK.TRANS64.TRYWAIT P0, [R3+URZ+0x160], R2 ;  /* 0x00016002030075a7 */ /* 0x000ea400080011ff */
[----:B--2---:R-:W-:Y:S05]  /*16c0*/  @!P0 BRA `(.L_x_20) ;  /* 0x0000006c00f48947 */ /* 0x004fea0003800000 */
.L_x_115:
[----:B------:R-:W-:Y:S01]  /*16d0*/  VIADD R12, R12, 0x1 ;  /* 0x000000010c0c7836 */ /* 0x000fe20000000000 */
[----:B------:R2:W-:Y:S04]  /*16e0*/  SYNCS.ARRIVE.TRANS64.A1T0 RZ, [R3+URZ+0x150], RZ ;  /* 0x000150ff03ff79a7 */ /* 0x0005e800081000ff */
[----:B------:R-:W-:-:S04]  /*16f0*/  ISETP.NE.AND P0, PT, R12, 0x2, PT ;  /* 0x000000020c00780c */ /* 0x000fc80003f05270 */
[----:B------:R-:W-:Y:S02]  /*1700*/  SEL R12, R12, RZ, P0 ;  /* 0x000000ff0c0c7207 */ /* 0x000fe40000000000 */
[----:B--2---:R-:W-:-:S04]  /*1710*/  SEL R3, RZ, 0x1, P0 ;  /* 0x00000001ff037807 */ /* 0x004fc80000000000 */
[----:B------:R-:W-:-:S07]  /*1720*/  LOP3.LUT R10, R10, R3, RZ, 0x3c, !PT ;  /* 0x000000030a0a7212 */ /* 0x000fce00078e3cff */
.L_x_19:
[----:B------:R-:W-:Y:S01]  /*1730*/  UMOV UR4, 0x400 ;  /* 0x0000040000047882 */ /* 0x000fe20000000000 */
[----:B------:R-:W-:Y:S01]  /*1740*/  SHF.L.U32 R2, R15, 0x1f, RZ ;  /* 0x0000001f0f027819 */ /* 0x000fe200000006ff */
[----:B-1----:R-:W-:Y:S01]  /*1750*/  ULEA UR4, UR37, UR4, 0x18 ;  /* 0x0000000425047291 */ /* 0x002fe2000f8ec0ff */
[----:B------:R-:W-:Y:S01]  /*1760*/  R2UR UR34, R21 ;  /* 0x00000000152272ca */ /* 0x000fe200000e0000 */
[----:B------:R-:W-:Y:S01]  /*1770*/  UISETP.GE.U32.AND UP0, UPT, UR13, 0x7f, UPT ;  /* 0x0000007f0d00788c */ /* 0x000fe2000bf06070 */
[----:B------:R-:W-:Y:S01]  /*1780*/  R2UR UR10, R20 ;  /* 0x00000000140a72ca */ /* 0x000fe200000e0000 */
[----:B------:R-:W-:Y:S01]  /*1790*/  ULEA UR8, UR6, UR4, 0x3 ;  /* 0x0000000406087291 */ /* 0x000fe2000f8e18ff */
[----:B------:R-:W-:-:S08]  /*17a0*/  UMOV UR24, URZ ;  /* 0x000000ff00187c82 */ /* 0x000fd00008000000 */
[----:B------:R1:W2:Y:S01]  /*17b0*/  SYNCS.PHASECHK.TRANS64.TRYWAIT P0, [UR8+0x60], R2 ;  /* 0x00006002ff0075a7 */ /* 0x0002a20008001108 */
[----:B------:R-:W-:Y:S02]  /*17c0*/  USHF.L.U32 UR34, UR34, 0x7, URZ ;  /* 0x0000000722227899 */ /* 0x000fe400080006ff */
[----:B------:R-:W-:Y:S01]  /*17d0*/  USHF.L.U32 UR10, UR10, 0x7, URZ ;  /* 0x000000070a0a7899 */ /* 0x000fe200080006ff */
[----:B------:R-:W-:Y:S11]  /*17e0*/  BRA.U !UP0, `(.L_x_21) ;  /* 0x0000000108a47547 */ /* 0x000ff6000b800000 */
[----:B------:R-:W-:Y:S01]  /*17f0*/  UMOV UR16, URZ ;  /* 0x000000ff00107c82 */ /* 0x000fe20008000000 */
[----:B------:R-:W-:-:S05]  /*1800*/  UMOV UR17, UR6 ;  /* 0x0000000600117c82 */ /* 0x000fca0008000000 */
.L_x_26:
[----:B-1----:R-:W-:Y:S01]  /*1810*/  ULEA UR33, UR17, UR4, 0x3 ;  /* 0x0000000411217291 */ /* 0x002fe2000f8e18ff */
[----:B--2---:R-:W-:Y:S01]  /*1820*/  @!P5 MOV R3, 0x4000 ;  /* 0x000040000003d802 */ /* 0x004fe20000000f00 */
[----:B--2---:R-:W-:Y:S10]  /*1830*/  @P0 BRA `(.L_x_22) ;  /* 0x00000000000c0947 */ /* 0x004ff40003800000 */
[----:B------:R-:W-:-:S04]  /*1840*/  SHF.L.U32 R5, R15, 0x1f, RZ ;  /* 0x0000001f0f057819 */ /* 0x000fc800000006ff */
[----:B------:R-:W2:Y:S02]  /*1850*/  SYNCS.PHASECHK.TRANS64.TRYWAIT P0, [UR33+0x60], R5 ;  /* 0x00006005ff0075a7 */ /* 0x000ea40008001121 */
[----:B--2---:R-:W-:Y:S05]  /*1860*/  @!P0 BRA `(.L_x_23) ;  /* 0x0000006c00a08947 */ /* 0x004fea0003800000 */
.L_x_22:
[----:B------:R2:W-:Y:S01]  /*1870*/  @!P5 SYNCS.ARRIVE.TRANS64 RZ, [UR33], R3 ;  /* 0x00000003ffffd9a7 */ /* 0x0005e20008000021 */
[----:B------:R-:W-:Y:S04]  /*1880*/  BSSY.RECONVERGENT B0, `(.L_x_24) ;  /* 0x0000003000007945 */ /* 0x000fe80003800200 */
[----:B------:R-:W-:Y:S05]  /*1890*/  @P4 BRA `(.L_x_25) ;  /* 0x0000000000044947 */ /* 0x000fea0003800000 */
[----:B------:R-:W-:Y:S05]  /*18a0*/  BPT.TRAP 0x1 ;  /* 0x000000040000795c */ /* 0x000fea0000300000 */
.L_x_25:
[----:B------:R-:W-:Y:S05]  /*18b0*/  BSYNC.RECONVERGENT B0 ;  /* 0x0000000000007941 */ /* 0x000fea0003800200 */
.L_x_24:
[----:B------:R-:W-:Y:S02]  /*18c0*/  UIADD3 UR6, UPT, UPT, UR17, 0x1, URZ ;  /* 0x0000000111067890 */ /* 0x000fe4000fffe0ff */
[----:B------:R-:W-:Y:S02]  /*18d0*/  UIADD3 UR26, UP1, UPT, UR22, 0x80, URZ ;  /* 0x00000080161a7890 */ /* 0x000fe4000ff3e0ff */
[----:B------:R-:W-:Y:S02]  /*18e0*/  UISETP.NE.AND UP0, UPT, UR6, 0xc, UPT ;  /* 0x0000000c0600788c */ /* 0x000fe4000bf05270 */
[----:B------:R-:W-:Y:S02]  /*18f0*/  USHF.L.U32 UR35, UR16, 0x6, URZ ;  /* 0x0000000610237899 */ /* 0x000fe400080006ff */
[----:B------:R-:W-:Y:S02]  /*1900*/  USEL UR9, URZ, 0x1, UP0 ;  /* 0x00000001ff097887 */ /* 0x000fe40008000000 */
[----:B------:R-:W-:-:S02]  /*1910*/  USEL UR6, UR6, URZ, UP0 ;  /* 0x000000ff06067287 */ /* 0x000fc40008000000 */
[----:B------:R-:W-:Y:S02]  /*1920*/  UIADD3 UR20, UP0, UPT, UR22, 0x180, URZ ;  /* 0x0000018016147890 */ /* 0x000fe4000ff1e0ff */
[----:B------:R-:W-:Y:S01]  /*1930*/  ULEA UR8, UR6, UR4, 0x3 ;  /* 0x0000000406087291 */ /* 0x000fe2000f8e18ff */
[----:B------:R-:W-:Y:S01]  /*1940*/  LOP3.LUT R15, R15, UR9, RZ, 0x3c, !PT ;  /* 0x000000090f0f7c12 */ /* 0x000fe2000f8e3cff */
[----:B------:R-:W-:Y:S02]  /*1950*/  UIADD3.X UR27, UPT, UPT, URZ, UR23, URZ, UP1, !UPT ;  /* 0x00000017ff1b7290 */ /* 0x000fe40008ffe4ff */
[----:B------:R-:W-:Y:S01]  /*1960*/  UIADD3.X UR21, UPT, UPT, URZ, UR23, URZ, UP0, !UPT ;  /* 0x00000017ff157290 */ /* 0x000fe200087fe4ff */
[----:B-1----:R-:W-:Y:S01]  /*1970*/  SHF.L.U32 R2, R15, 0x1f, RZ ;  /* 0x0000001f0f027819 */ /* 0x002fe200000006ff */
[----:B------:R-:W-:Y:S01]  /*1980*/  UMOV UR18, 0x0 ;  /* 0x0000000000127882 */ /* 0x000fe20000000000 */
[----:B------:R-:W-:Y:S01]  /*1990*/  UMOV UR19, 0x10000000 ;  /* 0x1000000000137882 */ /* 0x000fe20000000000 */
[----:B------:R-:W-:Y:S01]  /*19a0*/  UMOV UR12, UR36 ;  /* 0x00000024000c7c82 */ /* 0x000fe20008000000 */
[----:B------:R1:W1:Y:S01]  /*19b0*/  SYNCS.PHASECHK.TRANS64.TRYWAIT P0, [UR8+0x60], R2 ;  /* 0x00006002ff0075a7 */ /* 0x0002620008001108 */
[----:B------:R-:W-:Y:S01]  /*19c0*/  ULEA UR8, UR17, UR4, 0xd ;  /* 0x0000000411087291 */ /* 0x000fe2000f8e68ff */
[----:B------:R-:W-:Y:S01]  /*19d0*/  UMOV UR9, UR33 ;  /* 0x0000002100097c82 */ /* 0x000fe20008000000 */
[----:B------:R-:W-:-:S02]  /*19e0*/  UMOV UR11, UR35 ;  /* 0x00000023000b7c82 */ /* 0x000fc40008000000 */
[----:B------:R-:W-:Y:S02]  /*19f0*/  UIADD3 UR32, UPT, UPT, UR8, 0x8400, URZ ;  /* 0x0000840008207890 */ /* 0x000fe4000fffe0ff */
[----:B------:R-:W-:Y:S02]  /*1a00*/  UIADD3 UR8, UPT, UPT, UR8, 0x20400, URZ ;  /* 0x0002040008087890 */ /* 0x000fe4000fffe0ff */
[----:B------:R-:W-:Y:S01]  /*1a10*/  UIADD3 UR16, UPT, UPT, UR16, 0x1, URZ ;  /* 0x0000000110107890 */ /* 0x000fe2000fffe0ff */
[----:B------:R-:W-:Y:S01]  /*1a20*/  UMOV UR24, UR5 ;  /* 0x0000000500187c82 */ /* 0x000fe20008000000 */
[----:B------:R-:W-:Y:S02]  /*1a30*/  UMOV UR17, UR6 ;  /* 0x0000000600117c82 */ /* 0x000fe40008000000 */
[----:B------:R-:W-:Y:S01]  /*1a40*/  UISETP.NE.AND UP0, UPT, UR16, UR5, UPT ;  /* 0x000000051000728c */ /* 0x000fe2000bf05270 */
[----:B------:R1:W-:Y:S02]  /*1a50*/  UTMALDG.3D [UR32], [UR26], desc[UR18] ;  /* 0x000012201a0075b4 */ /* 0x0003e40008011000 */
[----:B------:R1:W-:Y:S06]  /*1a60*/  UTMALDG.3D [UR8], [UR20], desc[UR18] ;  /* 0x00001208140075b4 */ /* 0x0003ec0008011000 */
[----:B------:R-:W-:Y:S05]  /*1a70*/  BRA.U UP0, `(.L_x_26) ;  /* 0xfffffffd00647547 */ /* 0x000fea000b83ffff */
.L_x_21:
[----:B-1----:R-:W-:Y:S01]  /*1a80*/  ULEA UR8, UR6, UR4, 0x3 ;  /* 0x0000000406087291 */ /* 0x002fe2000f8e18ff */
[----:B------:R-:W-:Y:S01]  /*1a90*/  SHF.L.U32 R2, R15, 0x1f, RZ ;  /* 0x0000001f0f027819 */ /* 0x000fe200000006ff */
[----:B------:R-:W-:Y:S01]  /*1aa0*/  @!P1 SYNCS.ARRIVE.TRANS64.A1T0 RZ, [UR4+0xe8], RZ ;  /* 0x0000e8ffffff99a7 */ /* 0x000fe20008100004 */
[----:B------:R-:W-:-:S06]  /*1ab0*/  UISETP.GT.AND UP0, UPT, UR15, UR14, UPT ;  /* 0x0000000e0f00728c */ /* 0x000fcc000bf04270 */
[----:B--2---:R1:W2:Y:S03]  /*1ac0*/  SYNCS.PHASECHK.TRANS64.TRYWAIT P0, [UR8+0x60], R2 ;  /* 0x00006002ff0075a7 */ /* 0x0042a60008001108 */
[----:B------:R-:W-:Y:S05]  /*1ad0*/  BRA.U !UP0, `(.L_x_27) ;  /* 0x0000000108a87547 */ /* 0x000fea000b800000 */
[----:B------:R-:W-:Y:S01]  /*1ae0*/  UIADD3 UR21, UPT, UPT, UR7, UR24, URZ ;  /* 0x0000001807157290 */ /* 0x000fe2000fffe0ff */
[----:B------:R-:W-:-:S11]  /*1af0*/  UMOV UR25, UR6 ;  /* 0x0000000600197c82 */ /* 0x000fd60008000000 */
.L_x_32:
[----:B-1----:R-:W-:Y:S01]  /*1b00*/  ULEA UR17, UR25, UR4, 0x3 ;  /* 0x0000000419117291 */ /* 0x002fe2000f8e18ff */
[----:B--2---:R-:W-:Y:S01]  /*1b10*/  @!P5 MOV R3, 0x4000 ;  /* 0x000040000003d802 */ /* 0x004fe20000000f00 */
[----:B--2---:R-:W-:Y:S10]  /*1b20*/  @P0 BRA `(.L_x_28) ;  /* 0x00000000000c0947 */ /* 0x004ff40003800000 */
[----:B------:R-:W-:-:S04]  /*1b30*/  SHF.L.U32 R5, R15, 0x1f, RZ ;  /* 0x0000001f0f057819 */ /* 0x000fc800000006ff */
[----:B------:R-:W2:Y:S02]  /*1b40*/  SYNCS.PHASECHK.TRANS64.TRYWAIT P0, [UR17+0x60], R5 ;  /* 0x00006005ff0075a7 */ /* 0x000ea40008001111 */
[----:B--2---:R-:W-:Y:S05]  /*1b50*/  @!P0 BRA `(.L_x_29) ;  /* 0x0000006800fc8947 */ /* 0x004fea0003800000 */
.L_x_28:
[----:B------:R2:W-:Y:S01]  /*1b60*/  @!P5 SYNCS.ARRIVE.TRANS64 RZ, [UR17], R3 ;  /* 0x00000003ffffd9a7 */ /* 0x0005e20008000011 */
[----:B------:R-:W-:Y:S04]  /*1b70*/  BSSY.RECONVERGENT B0, `(.L_x_30) ;  /* 0x0000003000007945 */ /* 0x000fe80003800200 */
[----:B------:R-:W-:Y:S05]  /*1b80*/  @P4 BRA `(.L_x_31) ;  /* 0x0000000000044947 */ /* 0x000fea0003800000 */
[----:B------:R-:W-:Y:S05]  /*1b90*/  BPT.TRAP 0x1 ;  /* 0x000000040000795c */ /* 0x000fea0000300000 */
.L_x_31:
[----:B------:R-:W-:Y:S05]  /*1ba0*/  BSYNC.RECONVERGENT B0 ;  /* 0x0000000000007941 */ /* 0x000fea0003800200 */
.L_x_30:
        /* <DEDUP_REMOVED lines=20> */
[----:B------:R-:W-:Y:S01]  /*1cf0*/  UIADD3 UR8, UPT, UPT, UR8, 0x20400, URZ ;  /* 0x0002040008087890 */ /* 0x000fe2000fffe0ff */
[----:B------:R-:W-:Y:S01]  /*1d00*/  UMOV UR9, UR17 ;  /* 0x0000001100097c82 */ /* 0x000fe20008000000 */
[----:B------:R-:W-:Y:S01]  /*1d10*/  UMOV UR11, UR19 ;  /* 0x00000013000b7c82 */ /* 0x000fe20008000000 */
[----:B------:R-:W-:Y:S01]  /*1d20*/  UIADD3 UR24, UPT, UPT, UR24, 0x1, URZ ;  /* 0x0000000118187890 */ /* 0x000fe2000fffe0ff */
[----:B------:R-:W-:-:S03]  /*1d30*/  UMOV UR25, UR6 ;  /* 0x0000000600197c82 */ /* 0x000fc60008000000 */
[----:B------:R1:W-:Y:S01]  /*1d40*/  UTMALDG.3D [UR16], [UR30], desc[UR26] ;  /* 0x00001a101e0075b4 */ /* 0x0003e20008011000 */
[----:B------:R-:W-:Y:S01]  /*1d50*/  UISETP.NE.AND UP0, UPT, UR24, UR21, UPT ;  /* 0x000000151800728c */ /* 0x000fe2000bf05270 */
[----:B------:R1:W-:Y:S08]  /*1d60*/  UTMALDG.3D [UR8], [UR28], desc[UR26] ;  /* 0x00001a081c0075b4 */ /* 0x0003f00008011000 */
[----:B------:R-:W-:Y:S05]  /*1d70*/  BRA.U UP0, `(.L_x_32) ;  /* 0xfffffffd00607547 */ /* 0x000fea000b83ffff */
.L_x_27:
[C---:B-1----:R-:W-:Y:S01]  /*1d80*/  LEA R2, R14.reuse, UR4, 0x3 ;  /* 0x000000040e027c11 */ /* 0x042fe2000f8e18ff */
[----:B------:R-:W-:Y:S01]  /*1d90*/  NOP ;  /* 0x0000000000007918 */ /* 0x000fe20000000000 */
[----:B--2---:R-:W-:Y:S02]  /*1da0*/  SHF.L.U32 R3, R13, 0x1f, RZ ;  /* 0x0000001f0d037819 */ /* 0x004fe400000006ff */
[----:B------:R-:W-:Y:S02]  /*1db0*/  LEA R4, R14, UR4, 0x4 ;  /* 0x000000040e047c11 */ /* 0x000fe4000f8e20ff */
[----:B------:R-:W1:Y:S02]  /*1dc0*/  SYNCS.PHASECHK.TRANS64.TRYWAIT P0, [R2+URZ+0xf0], R3 ;  /* 0x0000f003020075a7 */ /* 0x000e6400080011ff */
[----:B-1----:R-:W-:Y:S05]  /*1dd0*/  @!P0 BRA `(.L_x_33) ;  /* 0x0000006800748947 */ /* 0x002fea0003800000 */
.L_x_118:
[----:B------:R-:W2:Y:S01]  /*1de0*/  LDS.128 R4, [R4+0x180] ;  /* 0x0001800004047984 */ /* 0x000ea20000000c00 */
[----:B---3--:R-:W-:Y:S01]  /*1df0*/  ISETP.GE.AND P0, PT, R72, 0x1, PT ;  /* 0x000000014800780c */ /* 0x008fe20003f06270 */
[----:B-1----:R-:W-:Y:S01]  /*1e00*/  VIADD R2, R2, 0x100 ;  /* 0x0000010002027836 */ /* 0x002fe20000000000 */
[----:B------:R-:W-:Y:S01]  /*1e10*/  @!PT LDS RZ, [RZ] ;  /* 0x00000000fffff984 */ /* 0x000fe20000000800 */
[----:B------:R-:W-:Y:S01]  /*1e20*/  @!PT LDS RZ, [RZ] ;  /* 0x00000000fffff984 */ /* 0x000fe20000000800 */
[----:B------:R-:W-:Y:S01]  /*1e30*/  @!PT LDS RZ, [RZ] ;  /* 0x00000000fffff984 */ /* 0x000fe20000000800 */
[----:B------:R-:W-:Y:S01]  /*1e40*/  @!PT LDS RZ, [RZ] ;  /* 0x00000000fffff984 */ /* 0x000fe20000000800 */
[----:B------:R1:W-:Y:S06]  /*1e50*/  MEMBAR.ALL.CTA ;  /* 0x0000000000007992 */ /* 0x0003ec0000008000 */
[----:B-1----:R-:W1:Y:S01]  /*1e60*/  FENCE.VIEW.ASYNC.S ;  /* 0x00000000000073c6 */ /* 0x002e620000000000 */
[----:B------:R-:W-:-:S04]  /*1e70*/  PRMT R2, RZ, 0x654, R2 ;  /* 0x00000654ff027816 */ /* 0x000fc80000000002 */
[----:B-1----:R1:W-:Y:S01]  /*1e80*/  SYNCS.ARRIVE.TRANS64.RED.A1T0 RZ, [R2+URZ], RZ ;  /* 0x000000ff02ff79a7 */ /* 0x0023e200081004ff */
[----:B--2---:R-:W-:-:S13]  /*1e90*/  LOP3.LUT P2, RZ, R6, 0x1, RZ, 0xc0, !PT ;  /* 0x0000000106ff7812 */ /* 0x004fda000784c0ff */
[----:B------:R-:W-:Y:S01]  /*1ea0*/  @P2 SHF.R.U32.HI R3, RZ, 0x10, R5 ;  /* 0x00000010ff032819 */ /* 0x000fe20000011605 */
[----:B------:R-:W-:Y:S01]  /*1eb0*/  VOTEU.ANY UP0, P2 ;  /* 0x0000000000ff7886 */ /* 0x000fe20001000100 */
[----:B------:R-:W-:Y:S02]  /*1ec0*/  @P2 MOV R11, R4 ;  /* 0x00000004000b2202 */ /* 0x000fe40000000f00 */
[----:B------:R-:W-:Y:S02]  /*1ed0*/  @P2 R2UR.BROADCAST UR8, R3 ;  /* 0x00000000030822ca */ /* 0x000fe400008e0000 */
[----:B------:R-:W-:-:S11]  /*1ee0*/  @P2 LOP3.LUT R8, R5, 0xffff, RZ, 0xc0, !PT ;  /* 0x0000ffff05082812 */ /* 0x000fd600078ec0ff */
[----:B------:R-:W-:Y:S01]  /*1ef0*/  @UP0 UMOV UR36, UR8 ;  /* 0x0000000800240c82 */ /* 0x000fe20008000000 */
[----:B-1----:R-:W-:Y:S05]  /*1f00*/  @!P0 BRA `(.L_x_34) ;  /* 0x0000000000b88947 */ /* 0x002fea0003800000 */
[----:B------:R-:W4:Y:S01]  /*1f10*/  LDC.64 R4, c[0x0][0xb18] ;  /* 0x0002c600ff047b82 */ /* 0x000f220000000a00 */
[----:B------:R-:W-:-:S07]  /*1f20*/  ISETP.NE.AND P3, PT, R72, 0x1, PT ;  /* 0x000000014800780c */ /* 0x000fce0003f65270 */
[----:B------:R-:W1:Y:S08]  /*1f30*/  LDC.64 R6, c[0x0][0xb10] ;  /* 0x0002c400ff067b82 */ /* 0x000e700000000a00 */
[----:B------:R-:W2:Y:S08]  /*1f40*/  LDC R16, c[0x0][0xb20] ;  /* 0x0002c800ff107b82 */ /* 0x000eb00000000800 */
[----:B------:R-:W3:Y:S01]  /*1f50*/  LDC R18, c[0x0][0xb0c] ;  /* 0x0002c300ff127b82 */ /* 0x000ee20000000800 */
[----:B----4-:R-:W-:Y:S01]  /*1f60*/  IMAD.HI.U32 R17, R0, R5, RZ ;  /* 0x0000000500117227 */ /* 0x010fe200078e00ff */
[----:B------:R-:W-:-:S03]  /*1f70*/  ISETP.NE.AND P0, PT, R4, 0x1, PT ;  /* 0x000000010400780c */ /* 0x000fc60003f05270 */
[----:B------:R-:W-:-:S03]  /*1f80*/  IMAD.HI.U32 R5, R8, R5, RZ ;  /* 0x0000000508057227 */ /* 0x000fc600078e00ff */
[----:B------:R-:W4:Y:S01]  /*1f90*/  LDC.64 R2, c[0x0][0xb28] ;  /* 0x0002ca00ff027b82 */ /* 0x000f220000000a00 */
[----:B-1----:R-:W-:-:S04]  /*1fa0*/  IMAD.HI.U32 R20, R9, R6, RZ ;  /* 0x0000000609147227 */ /* 0x002fc800078e00ff */
[----:B------:R-:W-:Y:S01]  /*1fb0*/  IMAD.HI.U32 R22, R11, R6, RZ ;  /* 0x000000060b167227 */ /* 0x000fe200078e00ff */
[----:B------:R-:W-:Y:S02]  /*1fc0*/  SHF.R.U32.HI R20, RZ, R7, R20 ;  /* 0x00000007ff147219 */ /* 0x000fe40000011614 */
[-C--:B--2---:R-:W-:Y:S02]  /*1fd0*/  SHF.R.U32.HI R17, RZ, R16.reuse, R17 ;  /* 0x00000010ff117219 */ /* 0x084fe40000011611 */
[----:B------:R-:W-:Y:S02]  /*1fe0*/  SHF.R.U32.HI R5, RZ, R16, R5 ;  /* 0x00000010ff057219 */ /* 0x000fe40000011605 */
[----:B------:R-:W-:Y:S02]  /*1ff0*/  SEL R17, R0, R17, !P0 ;  /* 0x0000001100117207 */ /* 0x000fe40004000000 */
[----:B------:R-:W-:Y:S02]  /*2000*/  SHF.R.U32.HI R22, RZ, R7, R22 ;  /* 0x00000007ff167219 */ /* 0x000fe40000011616 */
[----:B---3--:R-:W-:-:S02]  /*2010*/  ISETP.NE.AND P1, PT, R18, 0x1, PT ;  /* 0x000000011200780c */ /* 0x008fc40003f25270 */
[----:B------:R-:W-:Y:S02]  /*2020*/  SEL R5, R8, R5, !P0 ;  /* 0x0000000508057207 */ /* 0x000fe40004000000 */
[----:B------:R-:W-:Y:S02]  /*2030*/  SEL R19, R9, R20, !P1 ;  /* 0x0000001409137207 */ /* 0x000fe40004800000 */
[----:B------:R-:W-:Y:S01]  /*2040*/  SEL R7, R11, R22, !P1 ;  /* 0x000000160b077207 */ /* 0x000fe20004800000 */
[----:B----4-:R-:W-:-:S04]  /*2050*/  IMAD.HI.U32 R20, R17, R2, RZ ;  /* 0x0000000211147227 */ /* 0x010fc800078e00ff */
[----:B------:R-:W-:Y:S01]  /*2060*/  IMAD.HI.U32 R6, R19, R2, RZ ;  /* 0x0000000213067227 */ /* 0x000fe200078e00ff */
[----:B------:R-:W-:-:S04]  /*2070*/  @P3 SHF.R.U32.HI R17, RZ, R3, R20 ;  /* 0x00000003ff113219 */ /* 0x000fc80000011614 */
[----:B------:R-:W-:Y:S01]  /*2080*/  @P3 SHF.R.U32.HI R19, RZ, R3, R6 ;  /* 0x00000003ff133219 */ /* 0x000fe20000011606 */
[----:B------:R-:W-:-:S04]  /*2090*/  IMAD R17, R72, R17, RZ ;  /* 0x0000001148117224 */ /* 0x000fc800078e02ff */
[----:B------:R-:W-:Y:S01]  /*20a0*/  IMAD R6, R72, R19, RZ ;  /* 0x0000001348067224 */ /* 0x000fe200078e02ff */
[C---:B------:R-:W-:Y:S02]  /*20b0*/  ISETP.GE.AND P0, PT, R5.reuse, R17, PT ;  /* 0x000000110500720c */ /* 0x040fe40003f06270 */
[----:B------:R-:W-:Y:S02]  /*20c0*/  IADD3 R17, PT, PT, -R5, RZ, RZ ;  /* 0x000000ff05117210 */ /* 0x000fe40007ffe1ff */
[----:B------:R-:W-:Y:S01]  /*20d0*/  ISETP.GE.OR P0, PT, R7, R6, P0 ;  /* 0x000000060700720c */ /* 0x000fe20000706670 */
[----:B------:R-:W-:-:S04]  /*20e0*/  IMAD.HI.U32 R6, R5, R2, RZ ;  /* 0x0000000205067227 */ /* 0x000fc800078e00ff */
[----:B------:R-:W-:Y:S01]  /*20f0*/  IMAD R8, R4, R17, R8 ;  /* 0x0000001104087224 */ /* 0x000fe200078e0208 */
[----:B------:R-:W-:-:S04]  /*2100*/  SHF.R.U32.HI R6, RZ, R3, R6 ;  /* 0x00000003ff067219 */ /* 0x000fc80000011606 */
[----:B------:R-:W-:-:S03]  /*2110*/  SEL R6, R5, R6, !P3 ;  /* 0x0000000605067207 */ /* 0x000fc60005800000 */
[----:B------:R-:W-:-:S04]  /*2120*/  @!P0 IMAD.HI.U32 R16, R7, R2, RZ ;  /* 0x0000000207108227 */ /* 0x000fc800078e00ff */
[----:B------:R-:W-:Y:S01]  /*2130*/  IMAD.MOV R2, RZ, RZ, -R6 ;  /* 0x000000ffff027224 */ /* 0x000fe200078e0a06 */
[----:B------:R-:W-:-:S03]  /*2140*/  @!P0 SHF.R.U32.HI R16, RZ, R3, R16 ;  /* 0x00000003ff108219 */ /* 0x000fc60000011610 */
[----:B------:R-:W-:Y:S01]  /*2150*/  IMAD R2, R72, R2, R5 ;  /* 0x0000000248027224 */ /* 0x000fe200078e0205 */
        /* <DEDUP_REMOVED lines=9> */
.L_x_34:
[----:B------:R-:W1:Y:S02]  /*21f0*/  LDCU UR8, c[0x0][0xb30] ;  /* 0x00016600ff0877ac */ /* 0x000e640008000800 */
[----:B-1----:R-:W-:-:S09]  /*2200*/  UISETP.NE.AND UP0, UPT, UR8, 0x1, UPT ;  /* 0x000000010800788c */ /* 0x002fd2000bf05270 */
[----:B------:R-:W-:Y:S05]  /*2210*/  BRA.U UP0, `(.L_x_35) ;  /* 0x0000000100407547 */ /* 0x000fea000b800000 */
[----:B------:R-:W1:Y:S08]  /*2220*/  LDC.64 R4, c[0x0][0xb10] ;  /* 0x0002c400ff047b82 */ /* 0x000e700000000a00 */
[----:B------:R-:W2:Y:S08]  /*2230*/  LDC.64 R2, c[0x0][0xb18] ;  /* 0x0002c600ff027b82 */ /* 0x000eb00000000a00 */
[----:B------:R-:W3:Y:S08]  /*2240*/  LDC R6, c[0x0][0xb20] ;  /* 0x0002c800ff067b82 */ /* 0x000ef00000000800 */
[----:B------:R-:W4:Y:S01]  /*2250*/  LDC R16, c[0x0][0xb0c] ;  /* 0x0002c300ff107b82 */ /* 0x000f220000000800 */
[----:B-1----:R-:W-:-:S05]  /*2260*/  IMAD.HI.U32 R4, R11, R4, RZ ;  /* 0x000000040b047227 */ /* 0x002fca00078e00ff */
[----:B------:R-:W-:Y:S01]  /*2270*/  SHF.R.U32.HI R4, RZ, R5, R4 ;  /* 0x00000005ff047219 */ /* 0x000fe20000011604 */
[----:B--2---:R-:W-:Y:S01]  /*2280*/  IMAD.HI.U32 R3, R8, R3, RZ ;  /* 0x0000000308037227 */ /* 0x004fe200078e00ff */
[----:B------:R-:W-:-:S04]  /*2290*/  ISETP.NE.AND P0, PT, R2, 0x1, PT ;  /* 0x000000010200780c */ /* 0x000fc80003f05270 */
[----:B---3--:R-:W-:-:S04]  /*22a0*/  SHF.R.U32.HI R3, RZ, R6, R3 ;  /* 0x00000006ff037219 */ /* 0x008fc80000011603 */
[----:B------:R-:W-:Y:S02]  /*22b0*/  SEL R3, R8, R3, !P0 ;  /* 0x0000000308037207 */ /* 0x000fe40004000000 */
[----:B----4-:R-:W-:-:S04]  /*22c0*/  ISETP.NE.AND P1, PT, R16, 0x1, PT ;  /* 0x000000011000780c */ /* 0x010fc80003f25270 */
[----:B------:R-:W-:-:S05]  /*22d0*/  SEL R4, R11, R4, !P1 ;  /* 0x000000040b047207 */ /* 0x000fca0004800000 */
[----:B------:R-:W-:Y:S02]  /*22e0*/  IMAD.IADD R5, R3, 0x1, -R4 ;  /* 0x0000000103057824 */ /* 0x000fe400078e0a04 */
[----:B------:R-:W-:Y:S02]  /*22f0*/  IMAD.IADD R3, R4, 0x1, -R3 ;  /* 0x0000000104037824 */ /* 0x000fe400078e0a03 */
[----:B------:R-:W-:Y:S02]  /*2300*/  IMAD R11, R5, R16, R11 ;  /* 0x00000010050b7224 */ /* 0x000fe400078e020b */
[----:B------:R-:W-:-:S07]  /*2310*/  IMAD R8, R3, R2, R8 ;  /* 0x0000000203087224 */ /* 0x000fce00078e0208 */
.L_x_35:
[----:B------:R-:W-:Y:S01]  /*2320*/  VIADD R14, R14, 0x1 ;  /* 0x000000010e0e7836 */ /* 0x000fe20000000000 */
[----:B------:R-:W-:Y:S01]  /*2330*/  PLOP3.LUT P1, PT, PT, PT, PT, 0x80, 0x8 ;  /* 0x000000000008781c */ /* 0x000fe20003f2f070 */
[----:B------:R-:W-:Y:S02]  /*2340*/  IMAD.IADD R21, R11, 0x1, R170 ;  /* 0x000000010b157824 */ /* 0x000fe400078e02aa */
[----:B------:R-:W-:Y:S01]  /*2350*/  IMAD.IADD R20, R8, 0x1, R147 ;  /* 0x0000000108147824 */ /* 0x000fe200078e0293 */
[----:B------:R-:W-:-:S04]  /*2360*/  ISETP.NE.AND P0, PT, R14, 0x2, PT ;  /* 0x000000020e00780c */ /* 0x000fc80003f05270 */
[----:B------:R-:W-:Y:S02]  /*2370*/  SEL R2, RZ, 0x1, P0 ;  /* 0x00000001ff027807 */ /* 0x000fe40000000000 */
[----:B------:R-:W-:Y:S02]  /*2380*/  SEL R14, R14, RZ, P0 ;  /* 0x000000ff0e0e7207 */ /* 0x000fe40000000000 */
[----:B------:R-:W-:Y:S01]  /*2390*/  LOP3.LUT R13, R13, R2, RZ, 0x3c, !PT ;  /* 0x000000020d0d7212 */ /* 0x000fe200078e3cff */
[----:B------:R-:W-:Y:S06]  /*23a0*/  @P2 BRA `(.L_x_36) ;  /* 0xfffffff000a02947 */ /* 0x000fec000383ffff */
[----:B------:R-:W-:Y:S01]  /*23b0*/  UIADD3 UR4, UPT, UPT, UR4, 0x60, URZ ;  /* 0x0000006004047890 */ /* 0x000fe2000fffe0ff */
[----:B------:R-:W-:-:S03]  /*23c0*/  SHF.L.U32 R3, R15, 0x1f, RZ ;  /* 0x0000001f0f037819 */ /* 0x000fc600000006ff */
[----:B------:R-:W-:-:S09]  /*23d0*/  ULEA UR5, UR6, UR4, 0x3 ;  /* 0x0000000406057291 */ /* 0x000fd2000f8e18ff */
[----:B------:R-:W1:Y:S02]  /*23e0*/  SYNCS.PHASECHK.TRANS64.TRYWAIT P0, [UR5], R3 ;  /* 0x00000003ff0075a7 */ /* 0x000e640008001105 */
[----:B-1----:R-:W-:Y:S05]  /*23f0*/  @!P0 BRA `(.L_x_37) ;  /* 0x0000006400008947 */ /* 0x002fea0003800000 */
.L_x_120:
[----:B------:R-:W-:-:S04]  /*2400*/  UIADD3 UR6, UPT, UPT, UR6, 0x1, URZ ;  /* 0x0000000106067890 */ /* 0x000fc8000fffe0ff */
[----:B------:R-:W-:-:S04]  /*2410*/  UISETP.NE.AND UP0, UPT, UR6, 0xc, UPT ;  /* 0x0000000c0600788c */ /* 0x000fc8000bf05270 */
[----:B------:R-:W-:Y:S02]  /*2420*/  USEL UR7, URZ, 0x1, UP0 ;  /* 0x00000001ff077887 */ /* 0x000fe40008000000 */
[----:B------:R-:W-:-:S04]  /*2430*/  USEL UR6, UR6, URZ, UP0 ;  /* 0x000000ff06067287 */ /* 0x000fc80008000000 */
[----:B------:R-:W-:Y:S01]  /*2440*/  ULEA UR5, UR6, UR4, 0x3 ;  /* 0x0000000406057291 */ /* 0x000fe2000f8e18ff */
[----:B------:R-:W-:-:S04]  /*2450*/  LOP3.LUT R2, R15, UR7, RZ, 0x3c, !PT ;  /* 0x000000070f027c12 */ /* 0x000fc8000f8e3cff */
[----:B-1----:R-:W-:-:S04]  /*2460*/  SHF.L.U32 R3, R2, 0x1f, RZ ;  /* 0x0000001f02037819 */ /* 0x002fc800000006ff */
[----:B------:R-:W1:Y:S02]  /*2470*/  SYNCS.PHASECHK.TRANS64.TRYWAIT P0, [UR5], R3 ;  /* 0x00000003ff0075a7 */ /* 0x000e640008001105 */
[----:B-1----:R-:W-:Y:S05]  /*2480*/  @!P0 BRA `(.L_x_38) ;  /* 0x0000006000f48947 */ /* 0x002fea0003800000 */
.L_x_122:
        /* <DEDUP_REMOVED lines=9> */
.L_x_124:
        /* <DEDUP_REMOVED lines=9> */
.L_x_126:
        /* <DEDUP_REMOVED lines=9> */
.L_x_128:
        /* <DEDUP_REMOVED lines=9> */
.L_x_130:
        /* <DEDUP_REMOVED lines=9> */
.L_x_132:
        /* <DEDUP_REMOVED lines=9> */
.L_x_134:
        /* <DEDUP_REMOVED lines=9> */
.L_x_136:
        /* <DEDUP_REMOVED lines=9> */
.L_x_138:
        /* <DEDUP_REMOVED lines=9> */
.L_x_140:
[----:B------:R-:W-:-:S04]  /*29a0*/  UIADD3 UR6, UPT, UPT, UR6, 0x1, URZ ;  /* 0x0000000106067890 */ /* 0x000fc8000fffe0ff */
[----:B------:R-:W-:-:S04]  /*29b0*/  UISETP.NE.AND UP0, UPT, UR6, 0xc, UPT ;  /* 0x0000000c0600788c */ /* 0x000fc8000bf05270 */
[----:B------:R-:W-:Y:S02]  /*29c0*/  USEL UR5, URZ, 0x1, UP0 ;  /* 0x00000001ff057887 */ /* 0x000fe40008000000 */
[----:B------:R-:W-:-:S04]  /*29d0*/  USEL UR6, UR6, URZ, UP0 ;  /* 0x000000ff06067287 */ /* 0x000fc80008000000 */
[----:B------:R-:W-:Y:S01]  /*29e0*/  ULEA UR6, UR6, UR4, 0x3 ;  /* 0x0000000406067291 */ /* 0x000fe2000f8e18ff */
[----:B-1----:R-:W-:-:S04]  /*29f0*/  LOP3.LUT R3, R2, UR5, RZ, 0x3c, !PT ;  /* 0x0000000502037c12 */ /* 0x002fc8000f8e3cff */
[----:B------:R-:W-:Y:S01]  /*2a00*/  SHF.L.U32 R3, R3, 0x1f, RZ ;  /* 0x0000001f03037819 */ /* 0x000fe200000006ff */
[----:B----4-:R-:W-:-:S07]  /*2a10*/  IMAD.U32 R0, RZ, RZ, UR6 ;  /* 0x00000006ff007e24 */ /* 0x010fce000f8e00ff */
.L_x_48:
[----:B-1----:R1:W2:Y:S02]  /*2a20*/  SYNCS.PHASECHK.TRANS64.TRYWAIT P0, [R0+URZ], R3 ;  /* 0x00000003000075a7 */ /* 0x0022a400080011ff */
[----:B--2---:R-:W-:Y:S05]  /*2a30*/  @!P0 NANOSLEEP.SYNCS 0x989680 ;  /* 0x009896800000895d */ /* 0x004fea0003900000 */
[----:B------:R-:W2:Y:S02]  /*2a40*/  @!P0 SYNCS.PHASECHK.TRANS64 P0, [R0+URZ], R3 ;  /* 0x00000003000085a7 */ /* 0x000ea400080010ff */
[----:B--2---:R-:W-:Y:S05]  /*2a50*/  @P0 EXIT ;  /* 0x000000000000094d */ /* 0x004fea0003800000 */
[----:B------:R-:W-:Y:S05]  /*2a60*/  BRA `(.L_x_48) ;  /* 0xfffffffc00ec7947 */ /* 0x000fea000383ffff */
.L_x_18:
[----:B------:R-:W-:-:S04]  /*2a70*/  UISETP.NE.AND UP1, UPT, UR37, URZ, UPT ;  /* 0x000000ff2500728c */ /* 0x000fc8000bf25270 */
[----:B------:R-:W-:-:S09]  /*2a80*/  UISETP.NE.OR UP1, UPT, UR8, 0x1, UP1 ;  /* 0x000000010800788c */ /* 0x000fd20008f25670 */
[----:B------:R-:W-:Y:S05]  /*2a90*/  BRA.U UP1, `(.L_x_49) ;  /* 0x0000000501487547 */ /* 0x000fea000b800000 */
[----:B------:R-:W-:Y:S01]  /*2aa0*/  ISETP.NE.AND P2, PT, R2, RZ, PT ;  /* 0x000000ff0200720c */ /* 0x000fe20003f45270 */
[----:B------:R-:W-:Y:S01]  /*2ab0*/  IMAD.MOV.U32 R12, RZ, RZ, 0x1 ;  /* 0x00000001ff0c7424 */ /* 0x000fe200078e00ff */
[----:B------:R-:W-:Y:S02]  /*2ac0*/  CS2R R10, SRZ ;  /* 0x00000000000a7805 */ /* 0x000fe4000001ff00 */
[----:B------:R-:W-:Y:S01]  /*2ad0*/  CS2R R8, SRZ ;  /* 0x0000000000087805 */ /* 0x000fe2000001ff00 */
[----:B------:R-:W-:Y:S01]  /*2ae0*/  UMOV UR4, 0x400 ;  /* 0x0000040000047882 */ /* 0x000fe20000000000 */
[----:B------:R-:W-:Y:S01]  /*2af0*/  UMOV UR6, URZ ;  /* 0x000000ff00067c82 */ /* 0x000fe20008000000 */
[----:B------:R-:W-:-:S12]  /*2b00*/  ULEA UR37, UR37, UR4, 0x18 ;  /* 0x0000000425257291 */ /* 0x000fd8000f8ec0ff */
.L_x_53:
[----:B------:R-:W-:Y:S02]  /*2b10*/  LEA R0, R8, UR37, 0x3 ;  /* 0x0000002508007c11 */ /* 0x000fe4000f8e18ff */
[----:B------:R-:W-:-:S03]  /*2b20*/  SHF.L.U32 R5, R9, 0x1f, RZ ;  /* 0x0000001f09057819 */ /* 0x000fc600000006ff */
[----:B------:R-:W-:Y:S01]  /*2b30*/  VIADD R4, R0, 0x160 ;  /* 0x0000016000047836 */ /* 0x000fe20000000000 */
[----:B------:R-:W1:Y:S02]  /*2b40*/  SYNCS.PHASECHK.TRANS64.TRYWAIT P0, [R0+URZ+0x150], R5 ;  /* 0x00015005000075a7 */ /* 0x000e6400080011ff */
[----:B-1----:R-:W-:Y:S05]  /*2b50*/  @!P0 BRA `(.L_x_50) ;  /* 0x0000006000308947 */ /* 0x002fea0003800000 */
.L_x_141:
[----:B------:R-:W-:Y:S01]  /*2b60*/  ULEA UR5, UR6, UR37, 0x3 ;  /* 0x0000002506057291 */ /* 0x000fe2000f8e18ff */
[----:B------:R-:W-:Y:S02]  /*2b70*/  PRMT R4, RZ, 0x654, R4 ;  /* 0x00000654ff047816 */ /* 0x000fe40000000004 */
[----:B-1----:R-:W-:Y:S01]  /*2b80*/  SHF.L.U32 R5, R12, 0x1f, RZ ;  /* 0x0000001f0c057819 */ /* 0x002fe200000006ff */
[----:B------:R-:W-:Y:S01]  /*2b90*/  UIADD3 UR4, UPT, UPT, UR5, 0xf0, URZ ;  /* 0x000000f005047890 */ /* 0x000fe2000fffe0ff */
[----:B------:R1:W-:Y:S05]  /*2ba0*/  SYNCS.ARRIVE.TRANS64.RED.A1T0 RZ, [R4+URZ], RZ ;  /* 0x000000ff04ff79a7 */ /* 0x0003ea00081004ff */
[----:B------:R-:W-:Y:S01]  /*2bb0*/  IMAD.U32 R7, RZ, RZ, UR4 ;  /* 0x00000004ff077e24 */ /* 0x000fe2000f8e00ff */
[----:B------:R-:W2:Y:S04]  /*2bc0*/  SYNCS.PHASECHK.TRANS64.TRYWAIT P0, [UR5+0x100], R5 ;  /* 0x00010005ff0075a7 */ /* 0x000ea80008001105 */
[----:B------:R-:W-:Y:S01]  /*2bd0*/  PRMT R6, R2, 0x654, R7 ;  /* 0x0000065402067816 */ /* 0x000fe20000000007 */
[----:B-1----:R-:W-:Y:S01]  /*2be0*/  @!P2 IMAD.MOV.U32 R4, RZ, RZ, 0x10 ;  /* 0x00000010ff04a424 */ /* 0x002fe200078e00ff */
[----:B--2---:R-:W-:Y:S06]  /*2bf0*/  @!P0 BRA `(.L_x_51) ;  /* 0x00000060001c8947 */ /* 0x004fec0003800000 */
.L_x_143:
[----:B------:R-:W-:Y:S01]  /*2c00*/  ULEA UR4, UR6, UR37, 0x4 ;  /* 0x0000002506047291 */ /* 0x000fe2000f8e20ff */
[----:B------:R-:W-:Y:S01]  /*2c10*/  SEL R3, R6, R3, !P2 ;  /* 0x0000000306037207 */ /* 0x000fe20005000000 */
[----:B------:R-:W-:Y:S01]  /*2c20*/  UIADD3 UR5, UPT, UPT, UR5, 0xf0, URZ ;  /* 0x000000f005057890 */ /* 0x000fe2000fffe0ff */
[----:B-1----:R-:W-:Y:S01]  /*2c30*/  LEA R0, R11, UR37, 0x3 ;  /* 0x000000250b007c11 */ /* 0x002fe2000f8e18ff */
[----:B------:R-:W-:Y:S01]  /*2c40*/  UIADD3 UR4, UPT, UPT, UR4, 0x180, URZ ;  /* 0x0000018004047890 */ /* 0x000fe2000fffe0ff */
[----:B------:R-:W-:Y:S01]  /*2c50*/  SHF.L.U32 R5, R10, 0x1f, RZ ;  /* 0x0000001f0a057819 */ /* 0x000fe200000006ff */
[----:B------:R1:W-:Y:S01]  /*2c60*/  @!P2 SYNCS.ARRIVE.TRANS64.RED RZ, [R3+URZ], R4 ;  /* 0x0000000403ffa9a7 */ /* 0x0003e200080004ff */
[----:B------:R-:W-:Y:S01]  /*2c70*/  UIADD3 UR6, UPT, UPT, UR6, 0x1, URZ ;  /* 0x0000000106067890 */ /* 0x000fe2000fffe0ff */
[----:B------:R-:W-:-:S03]  /*2c80*/  VIADD R8, R8, 0x1 ;  /* 0x0000000108087836 */ /* 0x000fc60000000000 */
[----:B------:R-:W-:Y:S02]  /*2c90*/  UISETP.NE.AND UP0, UPT, UR6, 0x2, UPT ;  /* 0x000000020600788c */ /* 0x000fe4000bf05270 */
[----:B------:R-:W-:Y:S06]  /*2ca0*/  UGETNEXTWORKID.BROADCAST [UR4], [UR5] ;  /* 0x00000000040073ca */ /* 0x000fec0008000100 */
[----:B------:R-:W-:Y:S01]  /*2cb0*/  USEL UR4, URZ, 0x1, UP0 ;  /* 0x00000001ff047887 */ /* 0x000fe20008000000 */
[----:B------:R-:W-:Y:S01]  /*2cc0*/  ISETP.NE.AND P0, PT, R8, 0x2, PT ;  /* 0x000000020800780c */ /* 0x000fe20003f05270 */
[----:B------:R-:W-:Y:S01]  /*2cd0*/  USEL UR6, UR6, URZ, UP0 ;  /* 0x000000ff06067287 */ /* 0x000fe20008000000 */
[----:B------:R-:W2:Y:S03]  /*2ce0*/  SYNCS.PHASECHK.TRANS64.TRYWAIT P1, [R0+URZ+0xf0], R5 ;  /* 0x0000f005000075a7 */ /* 0x000ea600080211ff */
[----:B------:R-:W-:Y:S01]  /*2cf0*/  LOP3.LUT R12, R12, UR4, RZ, 0x3c, !PT ;  /* 0x000000040c0c7c12 */ /* 0x000fe2000f8e3cff */
[----:B-12---:R-:W-:Y:S07]  /*2d00*/  @!P1 BRA `(.L_x_52) ;  /* 0x0000005c00f09947 */ /* 0x006fee0003800000 */
.L_x_144:
[C---:B------:R-:W-:Y:S01]  /*2d10*/  LEA R4, R11.reuse, UR37, 0x4 ;  /* 0x000000250b047c11 */ /* 0x040fe2000f8e20ff */
[----:B-1----:R-:W-:Y:S01]  /*2d20*/  VIADD R0, R0, 0x100 ;  /* 0x0000010000007836 */ /* 0x002fe20000000000 */
[----:B------:R-:W-:Y:S01]  /*2d30*/  SEL R8, R8, RZ, P0 ;  /* 0x000000ff08087207 */ /* 0x000fe20000000000 */
[----:B------:R-:W-:-:S03]  /*2d40*/  VIADD R11, R11, 0x1 ;  /* 0x000000010b0b7836 */ /* 0x000fc60000000000 */
[----:B------:R-:W1:Y:S01]  /*2d50*/  LDS.128 R4, [R4+0x180] ;  /* 0x0001800004047984 */ /* 0x000e620000000c00 */
[----:B------:R-:W-:Y:S02]  /*2d60*/  PRMT R0, RZ, 0x654, R0 ;  /* 0x00000654ff007816 */ /* 0x000fe40000000000 */
[C---:B------:R-:W-:Y:S01]  /*2d70*/  ISETP.NE.AND P1, PT, R11.reuse, 0x2, PT ;  /* 0x000000020b00780c */ /* 0x040fe20003f25270 */
[----:B------:R-:W-:Y:S01]  /*2d80*/  @!PT LDS RZ, [RZ] ;  /* 0x00000000fffff984 */ /* 0x000fe20000000800 */
[----:B------:R-:W-:Y:S01]  /*2d90*/  @!PT LDS RZ, [RZ] ;  /* 0x00000000fffff984 */ /* 0x000fe20000000800 */
[----:B------:R-:W-:Y:S01]  /*2da0*/  @!PT LDS RZ, [RZ] ;  /* 0x00000000fffff984 */ /* 0x000fe20000000800 */
[----:B------:R-:W-:Y:S01]  /*2db0*/  @!PT LDS RZ, [RZ] ;  /* 0x00000000fffff984 */ /* 0x000fe20000000800 */
[----:B------:R2:W-:Y:S06]  /*2dc0*/  MEMBAR.ALL.CTA ;  /* 0x0000000000007992 */ /* 0x0005ec0000008000 */
[----:B--2---:R-:W2:Y:S01]  /*2dd0*/  FENCE.VIEW.ASYNC.S ;  /* 0x00000000000073c6 */ /* 0x004ea20000000000 */
[----:B------:R-:W-:Y:S01]  /*2de0*/  SEL R11, R11, RZ, P1 ;  /* 0x000000ff0b0b7207 */ /* 0x000fe20000800000 */
[----:B--2---:R2:W-:Y:S01]  /*2df0*/  SYNCS.ARRIVE.TRANS64.RED.A1T0 RZ, [R0+URZ], RZ ;  /* 0x000000ff00ff79a7 */ /* 0x0045e200081004ff */
[----:B-1----:R-:W-:-:S02]  /*2e00*/  LOP3.LUT P3, RZ, R6, 0x1, RZ, 0xc0, !PT ;  /* 0x0000000106ff7812 */ /* 0x002fc4000786c0ff */
[----:B------:R-:W-:-:S04]  /*2e10*/  SEL R5, RZ, 0x1, P1 ;  /* 0x00000001ff057807 */ /* 0x000fc80000800000 */
[----:B------:R-:W-:Y:S02]  /*2e20*/  LOP3.LUT R10, R10, R5, RZ, 0x3c, !PT ;  /* 0x000000050a0a7212 */ /* 0x000fe400078e3cff */
[----:B--2---:R-:W-:-:S04]  /*2e30*/  SEL R0, RZ, 0x1, P0 ;  /* 0x00000001ff007807 */ /* 0x004fc80000000000 */
[----:B------:R-:W-:Y:S01]  /*2e40*/  LOP3.LUT R9, R9, R0, RZ, 0x3c, !PT ;  /* 0x0000000009097212 */ /* 0x000fe200078e3cff */
[----:B------:R-:W-:Y:S06]  /*2e50*/  @P3 BRA `(.L_x_53) ;  /* 0xfffffffc002c3947 */ /* 0x000fec000383ffff */
[----:B------:R-:W-:Y:S01]  /*2e60*/  ULEA UR5, UR6, UR37, 0x3 ;  /* 0x0000002506057291 */ /* 0x000fe2000f8e18ff */
[----:B------:R-:W-:-:S08]  /*2e70*/  SHF.L.U32 R3, R12, 0x1f, RZ ;  /* 0x0000001f0c037819 */ /* 0x000fd000000006ff */
[----:B------:R-:W1:Y:S02]  /*2e80*/  SYNCS.PHASECHK.TRANS64 P0, [UR5+0x100], R3 ;  /* 0x00010003ff0075a7 */ /* 0x000e640008001005 */
[----:B-1----:R-:W-:Y:S05]  /*2e90*/  @P0 BRA `(.L_x_54) ;  /* 0x0000000000080947 */ /* 0x002fea0003800000 */
[----:B------:R-:W1:Y:S02]  /*2ea0*/  SYNCS.PHASECHK.TRANS64.TRYWAIT P0, [UR5+0x100], R3 ;  /* 0x00010003ff0075a7 */ /* 0x000e640008001105 */
[----:B-1----:R-:W-:Y:S05]  /*2eb0*/  @!P0 BRA `(.L_x_55) ;  /* 0x0000005c00988947 */ /* 0x002fea0003800000 */
.L_x_54:
[----:B------:R-:W-:-:S04]  /*2ec0*/  UIADD3 UR4, UPT, UPT, UR6, 0x1, URZ ;  /* 0x0000000106047890 */ /* 0x000fc8000fffe0ff */
[----:B------:R-:W-:-:S04]  /*2ed0*/  UISETP.NE.AND UP0, UPT, UR4, 0x2, UPT ;  /* 0x000000020400788c */ /* 0x000fc8000bf05270 */
[----:B------:R-:W-:Y:S02]  /*2ee0*/  USEL UR7, URZ, 0x1, UP0 ;  /* 0x00000001ff077887 */ /* 0x000fe40008000000 */
[----:B------:R-:W-:-:S04]  /*2ef0*/  USEL UR4, UR4, URZ, UP0 ;  /* 0x000000ff04047287 */ /* 0x000fc80008000000 */
[----:B------:R-:W-:Y:S01]  /*2f00*/  ULEA UR4, UR4, UR37, 0x3 ;  /* 0x0000002504047291 */ /* 0x000fe2000f8e18ff */
[----:B-1----:R-:W-:-:S04]  /*2f10*/  LOP3.LUT R3, R12, UR7, RZ, 0x3c, !PT ;  /* 0x000000070c037c12 */ /* 0x002fc8000f8e3cff */
[----:B------:R-:W-:-:S04]  /*2f20*/  SHF.L.U32 R0, R3, 0x1f, RZ ;  /* 0x0000001f03007819 */ /* 0x000fc800000006ff */
[----:B------:R-:W1:Y:S02]  /*2f30*/  SYNCS.PHASECHK.TRANS64 P0, [UR4+0x100], R0 ;  /* 0x00010000ff0075a7 */ /* 0x000e640008001004 */
[----:B-1----:R-:W-:Y:S05]  /*2f40*/  @P0 EXIT ;  /* 0x000000000000094d */ /* 0x002fea0003800000 */
[----:B------:R-:W-:Y:S02]  /*2f50*/  SHF.L.U32 R3, R3, 0x1f, RZ ;  /* 0x0000001f03037819 */ /* 0x000fe400000006ff */
[----:B------:R-:W-:-:S07]  /*2f60*/  MOV R0, UR4 ;  /* 0x0000000400007c02 */ /* 0x000fce0008000f00 */
.L_x_56:
[----:B-1----:R1:W2:Y:S02]  /*2f70*/  SYNCS.PHASECHK.TRANS64.TRYWAIT P0, [R0+URZ+0x100], R3 ;  /* 0x00010003000075a7 */ /* 0x0022a400080011ff */
[----:B--2---:R-:W-:Y:S05]  /*2f80*/  @!P0 NANOSLEEP.SYNCS 0x989680 ;  /* 0x009896800000895d */ /* 0x004fea0003900000 */
[----:B------:R-:W2:Y:S02]  /*2f90*/  @!P0 SYNCS.PHASECHK.TRANS64 P0, [R0+URZ+0x100], R3 ;  /* 0x00010003000085a7 */ /* 0x000ea400080010ff */
[----:B--2---:R-:W-:Y:S05]  /*2fa0*/  @P0 EXIT ;  /* 0x000000000000094d */ /* 0x004fea0003800000 */
[----:B------:R-:W-:Y:S05]  /*2fb0*/  BRA `(.L_x_56) ;  /* 0xfffffffc00ec7947 */ /* 0x000fea000383ffff */
.L_x_49:
[----:B------:R-:W-:-:S09]  /*2fc0*/  UISETP.NE.AND UP1, UPT, UR8, URZ, UPT ;  /* 0x000000ff0800728c */ /* 0x000fd2000bf25270 */
[----:B------:R-:W-:Y:S05]  /*2fd0*/  BRA.U UP1, `(.L_x_57) ;  /* 0x0000000d01747547 */ /* 0x000fea000b800000 */
[----:B------:R-:W-:Y:S01]  /*2fe0*/  UMOV UR4, 0x40 ;  /* 0x0000004000047882 */ /* 0x000fe20000000000 */
[----:B------:R-:W-:Y:S01]  /*2ff0*/  NOP ;  /* 0x0000000000007918 */ /* 0x000fe20000000000 */
[----:B------:R-:W-:Y:S01]  /*3000*/  ULEA UR4, UR37, UR4, 0x18 ;  /* 0x0000000425047291 */ /* 0x000fe2000f8ec0ff */
[----:B------:R-:W-:Y:S02]  /*3010*/  UMOV UR5, 0x400 ;  /* 0x0000040000057882 */ /* 0x000fe40000000000 */
[----:B------:R-:W-:-:S06]  /*3020*/  ULEA UR37, UR37, UR5, 0x18 ;  /* 0x0000000525257291 */ /* 0x000fcc000f8ec0ff */
[----:B------:R-:W1:Y:S02]  /*3030*/  LDS.U8 R0, [UR4+0x1c] ;  /* 0x00001c04ff007984 */ /* 0x000e640008000000 */
[----:B-1----:R-:W-:-:S13]  /*3040*/  ISETP.NE.AND P0, PT, R0, RZ, PT ;  /* 0x000000ff0000720c */ /* 0x002fda0003f05270 */
[----:B------:R-:W-:Y:S05]  /*3050*/  @P0 BRA `(.L_x_58) ;  /* 0x0000000000580947 */ /* 0x000fea0003800000 */
[----:B------:R-:W-:-:S13]  /*3060*/  ELECT P0, URZ, PT ;  /* 0x0000000000ff782f */ /* 0x000fda0003800000 */
[----:B------:R-:W-:Y:S05]  /*3070*/  @!P0 BRA `(.L_x_59) ;  /* 0x0000000000608947 */ /* 0x000fea0003800000 */
[----:B------:R-:W-:Y:S01]  /*3080*/  UMOV UR5, 0x10 ;  /* 0x0000001000057882 */ /* 0x000fe20000000000 */
[----:B------:R-:W-:Y:S01]  /*3090*/  HFMA2 R0, -RZ, RZ, 0, 5.9604644775390625e-08 ;  /* 0x00000001ff007431 */ /* 0x000fe200000001ff */
[----:B------:R-:W-:-:S03]  /*30a0*/  MOV R2, 0xffff ;  /* 0x0000ffff00027802 */ /* 0x000fc60000000f00 */
[----:B------:R-:W-:Y:S04]  /*30b0*/  DEPBAR.LE SB1, 0x36 ;  /* 0x00009d800000791a */ /* 0x000fe80000000000 */
[----:B------:R-:W1:Y:S02]  /*30c0*/  UTCATOMSWS.FIND_AND_SET.ALIGN UP0, UR5, UR5 ;  /* 0x00000005000575e3 */ /* 0x000e640008000800 */
[----:B-1----:R-:W-:Y:S01]  /*30d0*/  MOV R3, UR5 ;  /* 0x0000000500037c02 */ /* 0x002fe20008000f00 */
[----:B------:R-:W-:Y:S06]  /*30e0*/  BRA.U UP0, `(.L_x_60) ;  /* 0x0000000100187547 */ /* 0x000fec000b800000 */
.L_x_61:
[----:B------:R-:W-:Y:S05]  /*30f0*/  NANOSLEEP 0x64 ;  /* 0x000000640000795d */ /* 0x000fea0003800000 */
[----:B------:R-:W-:-:S05]  /*3100*/  UMOV UR5, 0x10 ;  /* 0x0000001000057882 */ /* 0x000fca0000000000 */
[----:B------:R-:W-:Y:S04]  /*3110*/  DEPBAR.LE SB1, 0x36 ;  /* 0x00009d800000791a */ /* 0x000fe80000000000 */
[----:B------:R-:W1:Y:S02]  /*3120*/  UTCATOMSWS.FIND_AND_SET.ALIGN UP0, UR5, UR5 ;  /* 0x00000005000575e3 */ /* 0x000e640008000800 */
[----:B-1----:R-:W-:Y:S01]  /*3130*/  MOV R3, UR5 ;  /* 0x0000000500037c02 */ /* 0x002fe20008000f00 */
[----:B------:R-:W-:Y:S05]  /*3140*/  BRA.U !UP0, `(.L_x_61) ;  /* 0xfffffffd08e87547 */ /* 0x000fea000b83ffff */
.L_x_60:
[-C--:B------:R-:W-:Y:S02]  /*3150*/  SHF.L.U32 R2, R2, R3.reuse, RZ ;  /* 0x0000000302027219 */ /* 0x080fe400000006ff */
[----:B------:R-:W-:Y:S01]  /*3160*/  SHF.L.U32 R0, R0, R3, RZ ;  /* 0x0000000300007219 */ /* 0x000fe200000006ff */
[----:B------:R-:W-:Y:S02]  /*3170*/  IMAD.SHL.U32 R3, R3, 0x20, RZ ;  /* 0x0000002003037824 */ /* 0x000fe400078e00ff */
[----:B------:R1:W-:Y:S04]  /*3180*/  ATOMS.OR RZ, [UR4+0x14], R2 ;  /* 0x00001402ffff798c */ /* 0x0003e8000b000004 */
[----:B------:R1:W-:Y:S04]  /*3190*/  ATOMS.OR RZ, [UR4+0x18], R0 ;  /* 0x00001800ffff798c */ /* 0x0003e8000b000004 */
[----:B------:R1:W-:Y:S01]  /*31a0*/  STS [UR37+0x1a0], R3 ;  /* 0x0001a003ff007988 */ /* 0x0003e20008000825 */
[----:B------:R-:W-:Y:S05]  /*31b0*/  BRA `(.L_x_59) ;  /* 0x0000000000107947 */ /* 0x000fea0003800000 */
.L_x_58:
[----:B------:R-:W-:Y:S02]  /*31c0*/  MOV R0, 0xffffffff ;  /* 0xffffffff00007802 */ /* 0x000fe40000000f00 */
[----:B------:R-:W-:-:S03]  /*31d0*/  MOV R2, 0x3200 ;  /* 0x0000320000027802 */ /* 0x000fc60000000f00 */
[----:B------:R1:W-:Y:S04]  /*31e0*/  STS [UR37+0x1a0], R0 ;  /* 0x0001a000ff007988 */ /* 0x0003e80008000825 */
[----:B-1-3-5:R-:W-:Y:S05]  /*31f0*/  CALL.REL.NOINC `($__internal_1_$__cuda_sm10x_tcgen05_guardrail_trap_phase_invalid_during_alloc) ;  /* 0x0000006000547944 */ /* 0x02afea0003c00000 */
.L_x_59:
[----:B------:R-:W-:Y:S05]  /*3200*/  WARPSYNC.ALL ;  /* 0x0000000000007948 */ /* 0x000fea0003800000 */
[----:B------:R-:W2:Y:S01]  /*3210*/  S2UR UR6, SR_CgaCtaId ;  /* 0x00000000000679c3 */ /* 0x000ea20000008800 */
[----:B------:R-:W-:Y:S01]  /*3220*/  UMOV UR4, 0x400 ;  /* 0x0000040000047882 */ /* 0x000fe20000000000 */
[----:B------:R-:W-:-:S06]  /*3230*/  NOP ;  /* 0x0000000000007918 */ /* 0x000fcc0000000000 */
[----:B------:R-:W-:Y:S06]  /*3240*/  BAR.ARV 0x6, 0xa0 ;  /* 0x0182800000007b1d */ /* 0x000fec0000002000 */
[----:B------:R-:W4:Y:S01]  /*3250*/  LDCU UR7, c[0x0][0x38c] ;  /* 0x00007180ff0777ac */ /* 0x000f220008000800 */
[----:B------:R-:W-:Y:S01]  /*3260*/  IMAD.MOV.U32 R11, RZ, RZ, 0x1 ;  /* 0x00000001ff0b7424 */ /* 0x000fe200078e00ff */
[----:B------:R-:W-:Y:S01]  /*3270*/  CS2R R8, SRZ ;  /* 0x0000000000087805 */ /* 0x000fe2000001ff00 */
[----:B------:R-:W-:Y:S01]  /*3280*/  IMAD.MOV.U32 R10, RZ, RZ, RZ ;  /* 0x000000ffff0a7224 */ /* 0x000fe200078e00ff */
[----:B------:R-:W-:Y:S01]  /*3290*/  UMOV UR16, URZ ;  /* 0x000000ff00107c82 */ /* 0x000fe20008000000 */
[----:B------:R-:W-:Y:S01]  /*32a0*/  UMOV UR15, URZ ;  /* 0x000000ff000f7c82 */ /* 0x000fe20008000000 */
[----:B------:R-:W-:Y:S01]  /*32b0*/  UMOV UR22, 0x0 ;  /* 0x0000000000167882 */ /* 0x000fe20000000000 */
[----:B------:R-:W-:Y:S01]  /*32c0*/  UMOV UR23, 0x8218010 ;  /* 0x0821801000177882 */ /* 0x000fe20000000000 */
[----:B------:R-:W-:Y:S01]  /*32d0*/  UMOV UR20, 0x0 ;  /* 0x0000000000147882 */ /* 0x000fe20000000000 */
[----:B------:R-:W-:Y:S01]  /*32e0*/  UMOV UR21, 0x8218010 ;  /* 0x0821801000157882 */ /* 0x000fe20000000000 */
[----:B--2---:R-:W-:Y:S01]  /*32f0*/  ULEA UR6, UR6, UR4, 0x18 ;  /* 0x0000000406067291 */ /* 0x004fe2000f8ec0ff */
[----:B------:R-:W2:Y:S03]  /*3300*/  LDCU UR4, c[0x0][0x38c] ;  /* 0x00007180ff0477ac */ /* 0x000ea60008000800 */
[----:B------:R-:W-:-:S02]  /*3310*/  UIADD3 UR18, UPT, UPT, UR6, 0x8400, URZ ;  /* 0x0000840006127890 */ /* 0x000fc4000fffe0ff */
[----:B----4-:R-:W-:-:S03]  /*3320*/  UIADD3 UR7, UPT, UPT, UR7, 0x3f, URZ ;  /* 0x0000003f07077890 */ /* 0x010fc6000fffe0ff */
[----:B-1----:R-:W1:Y:S01]  /*3330*/  LDS R0, [UR6+0x1a0] ;  /* 0x0001a006ff007984 */ /* 0x002e620008000800 */
[----:B------:R-:W-:Y:S02]  /*3340*/  UIADD3 UR17, UPT, UPT, UR6, 0x20400, URZ ;  /* 0x0002040006117890 */ /* 0x000fe4000fffe0ff */
[----:B------:R-:W-:Y:S02]  /*3350*/  USHF.R.S32.HI UR5, URZ, 0x1f, UR7 ;  /* 0x0000001fff057899 */ /* 0x000fe40008011407 */
[----:B------:R-:W-:Y:S02]  /*3360*/  USHF.R.U32.HI UR18, URZ, 0x4, UR18 ;  /* 0x00000004ff127899 */ /* 0x000fe40008011612 */
[----:B------:R-:W-:Y:S02]  /*3370*/  ULEA.HI UR5, UR5, UR7, URZ, 0x6 ;  /* 0x0000000705057291 */ /* 0x000fe4000f8f30ff */
[----:B------:R-:W-:Y:S02]  /*3380*/  USHF.R.U32.HI UR17, URZ, 0x4, UR17 ;  /* 0x00000004ff117899 */ /* 0x000fe40008011611 */
[----:B------:R-:W-:-:S02]  /*3390*/  USHF.R.S32.HI UR5, URZ, 0x6, UR5 ;  /* 0x00000006ff057899 */ /* 0x000fc40008011405 */
[----:B------:R-:W-:Y:S02]  /*33a0*/  ULOP3.LUT UR18, UR18, 0x3fff, URZ, 0xc0, !UPT ;  /* 0x00003fff12127892 */ /* 0x000fe4000f8ec0ff */
[----:B------:R-:W-:Y:S02]  /*33b0*/  UISETP.LT.AND UP0, UPT, UR5, 0x1, UPT ;  /* 0x000000010500788c */ /* 0x000fe4000bf01270 */
[----:B------:R-:W-:Y:S02]  /*33c0*/  ULOP3.LUT UR17, UR17, 0x3fff, URZ, 0xc0, !UPT ;  /* 0x00003fff11117892 */ /* 0x000fe4000f8ec0ff */
[----:B------:R-:W-:Y:S02]  /*33d0*/  USEL UR10, UR5, 0x1, !UP0 ;  /* 0x00000001050a7887 */ /* 0x000fe4000c000000 */
[----:B--2---:R-:W-:Y:S02]  /*33e0*/  UISETP.GE.AND UP3, UPT, UR4, 0x1, UPT ;  /* 0x000000010400788c */ /* 0x004fe4000bf66270 */
[----:B------:R-:W-:Y:S01]  /*33f0*/  UIADD3 UR10, UPT, UPT, -UR10, URZ, URZ ;  /* 0x000000ff0a0a7290 */ /* 0x000fe2000fffe1ff */
[----:B-1----:R-:W-:-:S15]  /*3400*/  R2UR UR19, R0 ;  /* 0x00000000001372ca */ /* 0x002fde00000e0000 */
.L_x_68:
[----:B------:R-:W-:Y:S02]  /*3410*/  LEA R0, R10, UR6, 0x3 ;  /* 0x000000060a007c11 */ /* 0x000fe4000f8e18ff */
[----:B------:R-:W-:Y:S02]  /*3420*/  SHF.L.U32 R5, R9, 0x1f, RZ ;  /* 0x0000001f09057819 */ /* 0x000fe400000006ff */
[----:B------:R-:W-:Y:S01]  /*3430*/  PLOP3.LUT P0, PT, PT, PT, UP3, 0x80, 0x8 ;  /* 0x000000000008781c */ /* 0x000fe20003f0f038 */
[----:B------:R-:W-:Y:S01]  /*3440*/  VIADD R3, R0, 0x100 ;  /* 0x0000010000037836 */ /* 0x000fe20000000000 */
[----:B-1----:R-:W1:Y:S02]  /*3450*/  SYNCS.PHASECHK.TRANS64.TRYWAIT P1, [R0+URZ+0xf0], R5 ;  /* 0x0000f005000075a7 */ /* 0x002e6400080211ff */
[----:B-1--4-:R-:W-:Y:S09]  /*3460*/  @!P1 BRA `(.L_x_62) ;  /* 0x0000005800449947 */ /* 0x012ff20003800000 */
.L_x_146:
[----:B------:R-:W-:Y:S01]  /*3470*/  LEA R4, R10, UR6, 0x4 ;  /* 0x000000060a047c11 */ /* 0x000fe2000f8e20ff */
[----:B------:R-:W-:Y:S01]  /*3480*/  @UP3 ULEA UR4, UR15, UR6, 0x3 ;  /* 0x000000060f043291 */ /* 0x000fe2000f8e18ff */
[----:B------:R-:W-:Y:S01]  /*3490*/  PLOP3.LUT P2, PT, PT, PT, PT, 0x80, 0x8 ;  /* 0x000000000008781c */ /* 0x000fe20003f4f070 */
[----:B------:R-:W-:Y:S01]  /*34a0*/  ULEA UR8, UR16, UR6, 0x3 ;  /* 0x0000000610087291 */ /* 0x000fe2000f8e18ff */
[----:B------:R-:W-:Y:S01]  /*34b0*/  PRMT R3, RZ, 0x654, R3 ;  /* 0x00000654ff037816 */ /* 0x000fe20000000003 */
[----:B------:R-:W-:Y:S01]  /*34c0*/  ULEA UR9, UR16, UR19, 0x7 ;  /* 0x0000001310097291 */ /* 0x000fe2000f8e38ff */
[----:B-1----:R-:W1:Y:S01]  /*34d0*/  LDS.128 R4, [R4+0x180] ;  /* 0x0001800004047984 */ /* 0x002e620000000c00 */
[----:B------:R-:W-:Y:S02]  /*34e0*/  @P0 SHF.L.U32 R2, R8, 0x1f, RZ ;  /* 0x0000001f08020819 */ /* 0x000fe400000006ff */
[----:B------:R-:W-:Y:S01]  /*34f0*/  SHF.L.U32 R0, R11, 0x1f, RZ ;  /* 0x0000001f0b007819 */ /* 0x000fe200000006ff */
[----:B------:R-:W-:Y:S01]  /*3500*/  @!PT LDS RZ, [RZ] ;  /* 0x00000000fffff984 */ /* 0x000fe20000000800 */
[----:B------:R-:W-:Y:S01]  /*3510*/  @!PT LDS RZ, [RZ] ;  /* 0x00000000fffff984 */ /* 0x000fe20000000800 */
[----:B------:R-:W-:Y:S01]  /*3520*/  @!PT LDS RZ, [RZ] ;  /* 0x00000000fffff984 */ /* 0x000fe20000000800 */
[----:B------:R-:W-:Y:S01]  /*3530*/  @!PT LDS RZ, [RZ] ;  /* 0x00000000fffff984 */ /* 0x000fe20000000800 */
[----:B------:R2:W-:Y:S06]  /*3540*/  MEMBAR.ALL.CTA ;  /* 0x0000000000007992 */ /* 0x0005ec0000008000 */
[----:B--2---:R-:W2:Y:S02]  /*3550*/  FENCE.VIEW.ASYNC.S ;  /* 0x00000000000073c6 */ /* 0x004ea40000000000 */
[----:B--2---:R2:W-:Y:S01]  /*3560*/  SYNCS.ARRIVE.TRANS64.RED.A1T0 RZ, [R3+URZ], RZ ;  /* 0x000000ff03ff79a7 */ /* 0x0045e200081004ff */
[----:B------:R2:W4:Y:S01]  /*3570*/  @P0 SYNCS.PHASECHK.TRANS64.TRYWAIT P2, [UR4], R2 ;  /* 0x00000002ff0005a7 */ /* 0x0005220008041104 */
[----:B-1----:R-:W-:Y:S01]  /*3580*/  LOP3.LUT P1, RZ, R6, 0x1, RZ, 0xc0, !PT ;  /* 0x0000000106ff7812 */ /* 0x002fe2000782c0ff */
[----:B------:R-:W1:Y:S02]  /*3590*/  SYNCS.PHASECHK.TRANS64.TRYWAIT P0, [UR8+0x130], R0 ;  /* 0x00013000ff0075a7 */ /* 0x000e640008001108 */
[----:B-12-4-:R-:W-:Y:S10]  /*35a0*/  @!P0 BRA `(.L_x_63) ;  /* 0x0000005800088947 */ /* 0x016ff40003800000 */
.L_x_148:
[----:B------:R-:W-:Y:S01]  /*35b0*/  IADD3 R10, PT, PT, R10, 0x1, RZ ;  /* 0x000000010a0a7810 */ /* 0x000fe20007ffe0ff */
[----:B------:R-:W-:Y:S06]  /*35c0*/  BRA.U !UP3, `(.L_x_64) ;  /* 0x000000010b987547 */ /* 0x000fec000b800000 */
[----:B------:R-:W-:Y:S01]  /*35d0*/  UPLOP3.LUT UP4, UPT, UPT, UPT, UPT, 0x40, 0x4 ;  /* 0x000000000004789c */ /* 0x000fe20003f8e870 */
[----:B------:R-:W-:Y:S01]  /*35e0*/  UMOV UR14, UR10 ;  /* 0x0000000a000e7c82 */ /* 0x000fe20008000000 */
[----:B------:R-:W-:Y:S01]  /*35f0*/  UMOV UR13, UR5 ;  /* 0x00000005000d7c82 */ /* 0x000fe20008000000 */
[----:B------:R-:W-:-:S08]  /*3600*/  UMOV UR12, UR15 ;  /* 0x0000000f000c7c82 */ /* 0x000fd00008000000 */
.L_x_67:
[----:B------:R-:W-:Y:S02]  /*3610*/  UIADD3 UR14, UPT, UPT, UR14, 0x1, URZ ;  /* 0x000000010e0e7890 */ /* 0x000fe4000fffe0ff */
[----:B--2---:R-:W-:Y:S02]  /*3620*/  ULEA UR7, UR12, UR6, 0x3 ;  /* 0x000000060c077291 */ /* 0x004fe4000f8e18ff */
[----:B------:R-:W-:Y:S01]  /*3630*/  UISETP.NE.AND UP0, UPT, UR14, URZ, UPT ;  /* 0x000000ff0e00728c */ /* 0x000fe2000bf05270 */
[----:B----4-:R-:W-:Y:S10]  /*3640*/  @P2 BRA `(.L_x_65) ;  /* 0x00000000000c2947 */ /* 0x010ff40003800000 */
[----:B-1----:R-:W-:Y:S04]  /*3650*/  SHF.L.U32 R3, R8, 0x1f, RZ ;  /* 0x0000001f08037819 */ /* 0x002fe800000006ff */
[----:B------:R-:W1:Y:S02]  /*3660*/  SYNCS.PHASECHK.TRANS64.TRYWAIT P0, [UR7], R3 ;  /* 0x00000003ff0075a7 */ /* 0x000e640008001107 */
[----:B-1----:R-:W-:Y:S05]  /*3670*/  @!P0 BRA `(.L_x_66) ;  /* 0x0000005400ec8947 */ /* 0x002fea0003800000 */
.L_x_65:
[----:B------:R-:W-:Y:S01]  /*3680*/  UISETP.NE.AND UP1, UPT, UR13, 0x1, UPT ;  /* 0x000000010d00788c */ /* 0x000fe2000bf25270 */
[----:B------:R-:W-:Y:S01]  /*3690*/  PLOP3.LUT P2, PT, PT, PT, PT, 0x80, 0x8 ;  /* 0x000000000008781c */ /* 0x000fe20003f4f070 */
[----:B------:R-:W-:Y:S02]  /*36a0*/  UIADD3 UR15, UPT, UPT, UR12, 0x1, URZ ;  /* 0x000000010c0f7890 */ /* 0x000fe4000fffe0ff */
[----:B------:R-:W-:Y:S02]  /*36b0*/  ULEA UR24, UR12, UR18, 0x9 ;  /* 0x000000120c187291 */ /* 0x000fe4000f8e48ff */
[----:B------:R-:W-:Y:S01]  /*36c0*/  UISETP.NE.AND UP2, UPT, UR15, 0xc, UPT ;  /* 0x0000000c0f00788c */ /* 0x000fe2000bf45270 */
[----:B------:R-:W-:Y:S01]  /*36d0*/  PLOP3.LUT P0, PT, PT, PT, UP1, 0x80, 0x8 ;  /* 0x000000000008781c */ /* 0x000fe20003f0f018 */
[----:B------:R-:W-:Y:S02]  /*36e0*/  ULEA UR26, UR12, UR17, 0x9 ;  /* 0x000000110c1a7291 */ /* 0x000fe4000f8e48ff */
[----:B------:R-:W-:Y:S02]  /*36f0*/  USEL UR11, URZ, 0x1, UP2 ;  /* 0x00000001ff0b7887 */ /* 0x000fe40009000000 */
[----:B------:R-:W-:Y:S02]  /*3700*/  USEL UR15, UR15, URZ, UP2 ;  /* 0x000000ff0f0f7287 */ /* 0x000fe40009000000 */
[----:B------:R-:W-:Y:S02]  /*3710*/  UIADD3 UR30, UPT, UPT, UR24, 0x100, URZ ;  /* 0x00000100181e7890 */ /* 0x000fe4000fffe0ff */
[----:B------:R-:W-:Y:S01]  /*3720*/  @UP1 ULEA UR4, UR15, UR6, 0x3 ;  /* 0x000000060f041291 */ /* 0x000fe2000f8e18ff */
[----:B------:R-:W-:Y:S01]  /*3730*/  LOP3.LUT R8, R8, UR11, RZ, 0x3c, !PT ;  /* 0x0000000b08087c12 */ /* 0x000fe2000f8e3cff */
[----:B------:R-:W-:Y:S02]  /*3740*/  UIADD3 UR28, UPT, UPT, UR26, 0x100, URZ ;  /* 0x000001001a1c7890 */ /* 0x000fe4000fffe0ff */
[----:B------:R-:W-:Y:S01]  /*3750*/  UIADD3 UR7, UPT, UPT, UR7, 0x60, URZ ;  /* 0x0000006007077890 */ /* 0x000fe2000fffe0ff */
[----:B-1----:R-:W-:Y:S01]  /*3760*/  @P0 SHF.L.U32 R0, R8, 0x1f, RZ ;  /* 0x0000001f08000819 */ /* 0x002fe200000006ff */
[----:B------:R-:W-:Y:S01]  /*3770*/  UMOV UR25, 0x40004040 ;  /* 0x4000404000197882 */ /* 0x000fe20000000000 */
[----:B------:R-:W-:Y:S01]  /*3780*/  UMOV UR27, 0x40004040 ;  /* 0x40004040001b7882 */ /* 0x000fe20000000000 */
[----:B------:R-:W-:Y:S01]  /*3790*/  UMOV UR31, 0x40004040 ;  /* 0x40004040001f7882 */ /* 0x000fe20000000000 */
[----:B------:R2:W4:Y:S01]  /*37a0*/  @P0 SYNCS.PHASECHK.TRANS64.TRYWAIT P2, [UR4], R0 ;  /* 0x00000000ff0005a7 */ /* 0x0005220008041104 */
[----:B------:R-:W-:Y:S01]  /*37b0*/  UIADD3 UR13, UPT, UPT, UR13, -0x1, URZ ;  /* 0xffffffff0d0d7890 */ /* 0x000fe2000fffe0ff */
[----:B------:R2:W-:Y:S01]  /*37c0*/  UTCQMMA gdesc[UR24], gdesc[UR26], tmem[UR9], tmem[UR22], idesc[UR23], UP4 ;  /* 0x00ff161a180075ea */ /* 0x0005e2000a000309 */
[----:B------:R-:W-:Y:S01]  /*37d0*/  UPLOP3.LUT UP4, UPT, UPT, UPT, UPT, 0x80, 0x8 ;  /* 0x000000000008789c */ /* 0x000fe20003f8f070 */
[----:B------:R-:W-:Y:S01]  /*37e0*/  UMOV UR29, 0x40004040 ;  /* 0x40004040001d7882 */ /* 0x000fe20000000000 */
[----:B------:R-:W-:Y:S01]  /*37f0*/  UMOV UR12, UR15 ;  /* 0x0000000f000c7c82 */ /* 0x000fe20008000000 */
[----:B------:R2:W-:Y:S01]  /*3800*/  UTCQMMA gdesc[UR30], gdesc[UR28], tmem[UR9], tmem[UR20], idesc[UR21], UPT ;  /* 0x00ff141c1e0075ea */ /* 0x0005e2000b800309 */
[----:B------:R2:W-:Y:S01]  /*3810*/  UTCBAR [UR7], URZ ;  /* 0x000000ff070073e9 */ /* 0x0005e200080000ff */
[----:B------:R-:W-:Y:S06]  /*3820*/  BRA.U UP0, `(.L_x_67) ;  /* 0xfffffffd00787547 */ /* 0x000fec000b83ffff */
.L_x_64:
[----:B------:R-:W-:Y:S01]  /*3830*/  UIADD3 UR16, UPT, UPT, UR16, 0x1, URZ ;  /* 0x0000000110107890 */ /* 0x000fe2000fffe0ff */
[C---:B------:R-:W-:Y:S01]  /*3840*/  ISETP.NE.AND P0, PT, R10.reuse, 0x2, PT ;  /* 0x000000020a00780c */ /* 0x040fe20003f05270 */
[----:B------:R-:W-:Y:S02]  /*3850*/  UIADD3 UR8, UPT, UPT, UR8, 0x110, URZ ;  /* 0x0000011008087890 */ /* 0x000fe4000fffe0ff */
[----:B------:R-:W-:Y:S01]  /*3860*/  UISETP.NE.AND UP0, UPT, UR16, 0x4, UPT ;  /* 0x000000041000788c */ /* 0x000fe2000bf05270 */
[----:B-12---:R-:W-:Y:S02]  /*3870*/  SEL R0, RZ, 0x1, P0 ;  /* 0x00000001ff007807 */ /* 0x006fe40000000000 */
[----:B------:R-:W-:Y:S01]  /*3880*/  SEL R10, R10, RZ, P0 ;  /* 0x000000ff0a0a7207 */ /* 0x000fe20000000000 */
[----:B------:R-:W-:Y:S01]  /*3890*/  USEL UR4, URZ, 0x1, UP0 ;  /* 0x00000001ff047887 */ /* 0x000fe20008000000 */
[----:B------:R-:W-:Y:S01]  /*38a0*/  LOP3.LUT R9, R9, R0, RZ, 0x3c, !PT ;  /* 0x0000000009097212 */ /* 0x000fe200078e3cff */
[----:B------:R-:W-:Y:S01]  /*38b0*/  USEL UR16, UR16, URZ, UP0 ;  /* 0x000000ff10107287 */ /* 0x000fe20008000000 */
[----:B------:R1:W-:Y:S03]  /*38c0*/  UTCBAR [UR8], URZ ;  /* 0x000000ff080073e9 */ /* 0x0003e600080000ff */
[----:B------:R-:W-:Y:S01]  /*38d0*/  LOP3.LUT R11, R11, UR4, RZ, 0x3c, !PT ;  /* 0x000000040b0b7c12 */ /* 0x000fe2000f8e3cff */
[----:B------:R-:W-:Y:S07]  /*38e0*/  @P1 BRA `(.L_x_68) ;  /* 0xfffffff800c81947 */ /* 0x000fee000383ffff */
[----:B------:R-:W2:Y:S01]  /*38f0*/  S2UR UR4, SR_CgaCtaId ;  /* 0x00000000000479c3 */ /* 0x000ea20000008800 */
[----:B------:R-:W-:Y:S01]  /*3900*/  ELECT P0, URZ, PT ;  /* 0x0000000000ff782f */ /* 0x000fe20003800000 */
[----:B------:R-:W-:Y:S01]  /*3910*/  IMAD.MOV.U32 R0, RZ, RZ, 0x1 ;  /* 0x00000001ff007424 */ /* 0x000fe200078e00ff */
[----:B------:R-:W-:Y:S01]  /*3920*/  UIADD3 UR6, UPT, UPT, UR6, 0x130, URZ ;  /* 0x0000013006067890 */ /* 0x000fe2000fffe0ff */
[----:B------:R-:W-:Y:S01]  /*3930*/  SHF.L.U32 R3, R11, 0x1f, RZ ;  /* 0x0000001f0b037819 */ /* 0x000fe200000006ff */
[----:B------:R-:W-:-:S03]  /*3940*/  UMOV UR5, 0x40 ;  /* 0x0000004000057882 */ /* 0x000fc60000000000 */
[----:B------:R-:W-:Y:S01]  /*3950*/  UVIRTCOUNT.DEALLOC.SMPOOL 0x80 ;  /* 0x000000800000784c */ /* 0x000fe20000000000 */
[----:B--2---:R-:W-:Y:S02]  /*3960*/  ULEA UR4, UR4, UR5, 0x18 ;  /* 0x0000000504047291 */ /* 0x004fe4000f8ec0ff */
[----:B------:R-:W-:-:S07]  /*3970*/  ULEA UR5, UR16, UR6, 0x3 ;  /* 0x0000000610057291 */ /* 0x000fce000f8e18ff */
[----:B------:R2:W-:Y:S02]  /*3980*/  @P0 STS.U8 [UR4+0x1c], R0 ;  /* 0x00001c00ff000988 */ /* 0x0005e40008000004 */
[----:B------:R-:W3:Y:S02]  /*3990*/  SYNCS.PHASECHK.TRANS64.TRYWAIT P0, [UR5], R3 ;  /* 0x00000003ff0075a7 */ /* 0x000ee40008001105 */
[----:B--23--:R-:W-:Y:S05]  /*39a0*/  @!P0 BRA `(.L_x_69) ;  /* 0x0000005400388947 */ /* 0x00cfea0003800000 */
.L_x_151:
[----:B------:R-:W-:-:S04]  /*39b0*/  UIADD3 UR7, UPT, UPT, UR16, 0x1, URZ ;  /* 0x0000000110077890 */ /* 0x000fc8000fffe0ff */
[----:B------:R-:W-:-:S04]  /*39c0*/  UISETP.NE.AND UP0, UPT, UR7, 0x4, UPT ;  /* 0x000000040700788c */ /* 0x000fc8000bf05270 */
[----:B-1----:R-:W-:Y:S02]  /*39d0*/  USEL UR8, URZ, 0x1, UP0 ;  /* 0x00000001ff087887 */ /* 0x002fe40008000000 */
[----:B------:R-:W-:-:S04]  /*39e0*/  USEL UR7, UR7, URZ, UP0 ;  /* 0x000000ff07077287 */ /* 0x000fc80008000000 */
[----:B------:R-:W-:Y:S01]  /*39f0*/  ULEA UR5, UR7, UR6, 0x3 ;  /* 0x0000000607057291 */ /* 0x000fe2000f8e18ff */
[----:B------:R-:W-:-:S04]  /*3a00*/  LOP3.LUT R2, R11, UR8, RZ, 0x3c, !PT ;  /* 0x000000080b027c12 */ /* 0x000fc8000f8e3cff */
[----:B--2---:R-:W-:-:S04]  /*3a10*/  SHF.L.U32 R3, R2, 0x1f, RZ ;  /* 0x0000001f02037819 */ /* 0x004fc800000006ff */
[----:B------:R-:W1:Y:S02]  /*3a20*/  SYNCS.PHASECHK.TRANS64.TRYWAIT P0, [UR5], R3 ;  /* 0x00000003ff0075a7 */ /* 0x000e640008001105 */
[----:B-1----:R-:W-:Y:S05]  /*3a30*/  @!P0 BRA `(.L_x_70) ;  /* 0x00000054002c8947 */ /* 0x002fea0003800000 */
.L_x_153:
        /* <DEDUP_REMOVED lines=9> */
.L_x_155:
[----:B------:R-:W-:-:S04]  /*3ad0*/  UIADD3 UR7, UPT, UPT, UR7, 0x1, URZ ;  /* 0x0000000107077890 */ /* 0x000fc8000fffe0ff */
[----:B------:R-:W-:-:S04]  /*3ae0*/  UISETP.NE.AND UP0, UPT, UR7, 0x4, UPT ;  /* 0x000000040700788c */ /* 0x000fc8000bf05270 */
[----:B------:R-:W-:Y:S02]  /*3af0*/  USEL UR5, URZ, 0x1, UP0 ;  /* 0x00000001ff057887 */ /* 0x000fe40008000000 */
[----:B------:R-:W-:-:S04]  /*3b00*/  USEL UR7, UR7, URZ, UP0 ;  /* 0x000000ff07077287 */ /* 0x000fc80008000000 */
[----:B------:R-:W-:Y:S01]  /*3b10*/  ULEA UR7, UR7, UR6, 0x3 ;  /* 0x0000000607077291 */ /* 0x000fe2000f8e18ff */
[----:B-1----:R-:W-:-:S04]  /*3b20*/  LOP3.LUT R3, R2, UR5, RZ, 0x3c, !PT ;  /* 0x0000000502037c12 */ /* 0x002fc8000f8e3cff */
[----:B------:R-:W-:-:S04]  /*3b30*/  SHF.L.U32 R3, R3, 0x1f, RZ ;  /* 0x0000001f03037819 */ /* 0x000fc800000006ff */
[----:B------:R-:W1:Y:S02]  /*3b40*/  SYNCS.PHASECHK.TRANS64.TRYWAIT P0, [UR7], R3 ;  /* 0x00000003ff0075a7 */ /* 0x000e640008001107 */
[----:B-1----:R-:W-:Y:S05]  /*3b50*/  @!P0 BRA `(.L_x_72) ;  /* 0x0000005400148947 */ /* 0x002fea0003800000 */
.L_x_157:
[----:B------:R-:W-:Y:S01]  /*3b60*/  NOP ;  /* 0x0000000000007918 */ /* 0x000fe20000000000 */
[----:B-1----:R-:W1:Y:S01]  /*3b70*/  LDS R0, [UR4+0x14] ;  /* 0x00001404ff007984 */ /* 0x002e620008000800 */
[----:B------:R-:W-:Y:S01]  /*3b80*/  ULOP3.LUT UR6, UR19, 0xffff, URZ, 0xc0, !UPT ;  /* 0x0000ffff13067892 */ /* 0x000fe2000f8ec0ff */
[----:B------:R-:W-:Y:S01]  /*3b90*/  UMOV UR8, 0xffff ;  /* 0x0000ffff00087882 */ /* 0x000fe20000000000 */
[----:B------:R-:W-:Y:S02]  /*3ba0*/  UMOV UR5, 0x1 ;  /* 0x0000000100057882 */ /* 0x000fe40000000000 */
[----:B------:R-:W-:-:S04]  /*3bb0*/  USHF.R.U32.HI UR6, URZ, 0x5, UR6 ;  /* 0x00000005ff067899 */ /* 0x000fc80008011606 */
[----:B------:R-:W-:Y:S02]  /*3bc0*/  USHF.L.U32 UR8, UR8, UR6, URZ ;  /* 0x0000000608087299 */ /* 0x000fe400080006ff */
[----:B------:R-:W-:-:S04]  /*3bd0*/  USHF.L.U32 UR5, UR5, UR6, URZ ;  /* 0x0000000605057299 */ /* 0x000fc800080006ff */
[----:B-1----:R-:W-:-:S04]  /*3be0*/  LOP3.LUT R0, R0, UR8, RZ, 0xc0, !PT ;  /* 0x0000000800007c12 */ /* 0x002fc8000f8ec0ff */
[----:B------:R-:W-:-:S13]  /*3bf0*/  ISETP.NE.AND P0, PT, R0, UR8, PT ;  /* 0x0000000800007c0c */ /* 0x000fda000bf05270 */
[----:B------:R-:W-:Y:S05]  /*3c00*/  @P0 BRA `(.L_x_73) ;  /* 0x0000000000580947 */ /* 0x000fea0003800000 */
[----:B------:R-:W1:Y:S02]  /*3c10*/  LDS R0, [UR4+0x18] ;  /* 0x00001804ff007984 */ /* 0x000e640008000800 */
[----:B-1----:R-:W-:-:S04]  /*3c20*/  LOP3.LUT R0, R0, UR5, RZ, 0xc0, !PT ;  /* 0x0000000500007c12 */ /* 0x002fc8000f8ec0ff */
[----:B------:R-:W-:-:S13]  /*3c30*/  ISETP.NE.AND P0, PT, R0, UR5, PT ;  /* 0x0000000500007c0c */ /* 0x000fda000bf05270 */
[----:B------:R-:W-:Y:S05]  /*3c40*/  @P0 BRA `(.L_x_74) ;  /* 0x00000000003c0947 */ /* 0x000fea0003800000 */
[----:B------:R-:W1:Y:S01]  /*3c50*/  S2R R2, SR_LANEID ;  /* 0x0000000000027919 */ /* 0x000e620000000000 */
[----:B------:R-:W-:Y:S01]  /*3c60*/  ULOP3.LUT UR8, URZ, UR8, URZ, 0x33, !UPT ;  /* 0x00000008ff087292 */ /* 0x000fe2000f8e33ff */
[----:B------:R-:W-:Y:S01]  /*3c70*/  LOP3.LUT R4, RZ, UR5, RZ, 0x33, !PT ;  /* 0x00000005ff047c12 */ /* 0x000fe2000f8e33ff */
[----:B------:R-:W-:Y:S02]  /*3c80*/  VOTEU.ANY UR7, UPT, PT ;  /* 0x0000000000077886 */ /* 0x000fe400038e0100 */
[----:B------:R-:W-:Y:S01]  /*3c90*/  UFLO.U32 UR7, UR7 ;  /* 0x00000007000772bd */ /* 0x000fe200080e0000 */
[----:B------:R-:W2:Y:S01]  /*3ca0*/  REDUX UR5, R4 ;  /* 0x00000000040573c4 */ /* 0x000ea20000000000 */
[----:B------:R-:W-:-:S06]  /*3cb0*/  IMAD.U32 R0, RZ, RZ, UR8 ;  /* 0x00000008ff007e24 */ /* 0x000fcc000f8e00ff */
[----:B------:R3:W-:Y:S01]  /*3cc0*/  UTCATOMSWS.AND URZ, UR8 ;  /* 0x0000000800ff79e3 */ /* 0x0007e20008000000 */
[----:B------:R-:W4:Y:S01]  /*3cd0*/  REDUX UR6, R0 ;  /* 0x00000000000673c4 */ /* 0x000f220000000000 */
[----:B-1----:R-:W-:Y:S01]  /*3ce0*/  ISETP.EQ.U32.AND P0, PT, R2, UR7, PT ;  /* 0x0000000702007c0c */ /* 0x002fe2000bf02070 */
[----:B--2---:R-:W-:Y:S01]  /*3cf0*/  IMAD.U32 R2, RZ, RZ, UR5 ;  /* 0x00000005ff027e24 */ /* 0x004fe2000f8e00ff */
[----:B----4-:R-:W-:-:S11]  /*3d00*/  MOV R3, UR6 ;  /* 0x0000000600037c02 */ /* 0x010fd60008000f00 */
[----:B------:R3:W-:Y:S04]  /*3d10*/  @P0 ATOMS.AND RZ, [UR4+0x14], R3 ;  /* 0x00001403ffff098c */ /* 0x0007e8000a800004 */
[----:B------:R3:W-:Y:S01]  /*3d20*/  @P0 ATOMS.AND RZ, [UR4+0x18], R2 ;  /* 0x00001802ffff098c */ /* 0x0007e2000a800004 */
[----:B------:R-:W-:Y:S05]  /*3d30*/  BRA `(.L_x_75) ;  /* 0x0000000000147947 */ /* 0x000fea0003800000 */
.L_x_74:
[----:B------:R-:W-:Y:S02]  /*3d40*/  MOV R2, 0x3d60 ;  /* 0x00003d6000027802 */ /* 0x000fe40000000f00 */
[----:B----45:R-:W-:Y:S05]  /*3d50*/  CALL.REL.NOINC `($__internal_0_$__cuda_sm10x_tcgen05_guardrail_trap_col_being_dealloced_not_returned_by_alloc) ;  /* 0x0000005400707944 */ /* 0x030fea0003c00000 */
[----:B------:R-:W-:Y:S05]  /*3d60*/  BRA `(.L_x_75) ;  /* 0x0000000000087947 */ /* 0x000fea0003800000 */
.L_x_73:
[----:B------:R-:W-:Y:S02]  /*3d70*/  MOV R2, 0x3d90 ;  /* 0x00003d9000027802 */ /* 0x000fe40000000f00 */
[----:B----45:R-:W-:Y:S05]  /*3d80*/  CALL.REL.NOINC `($__internal_2_$__cuda_sm10x_tcgen05_guardrail_trap_unallocated_columns_being_dealloced) ;  /* 0x00000054007c7944 */ /* 0x030fea0003c00000 */
.L_x_75:
[----:B------:R-:W-:Y:S01]  /*3d90*/  NOP ;  /* 0x0000000000007918 */ /* 0x000fe20000000000 */
[----:B---3--:R-:W-:Y:S05]  /*3da0*/  EXIT ;  /* 0x000000000000794d */ /* 0x008fea0003800000 */
.L_x_57:
[----:B------:R-:W-:-:S09]  /*3db0*/  UISETP.NE.OR UP2, UPT, UR8, 0x3, !UP2 ;  /* 0x000000030800788c */ /* 0x000fd2000d745670 */
[----:B------:R-:W-:Y:S05]  /*3dc0*/  BRA.U UP2, `(.L_x_76) ;  /* 0x0000000d02407547 */ /* 0x000fea000b800000 */
[----:B------:R-:W1:Y:S01]  /*3dd0*/  LDC R0, c[0x0][0xb30] ;  /* 0x0002cc00ff007b82 */ /* 0x000e620000000800 */
[----:B------:R-:W2:Y:S01]  /*3de0*/  LDCU.64 UR8, c[0x0][0x888] ;  /* 0x00011100ff0877ac */ /* 0x000ea20008000a00 */
[----:B------:R-:W-:Y:S02]  /*3df0*/  HFMA2 R29, -RZ, RZ, 0, 0 ;  /* 0x00000000ff1d7431 */ /* 0x000fe400000001ff */
[----:B------:R-:W-:Y:S01]  /*3e00*/  IMAD.MOV.U32 R31, RZ, RZ, 0x1 ;  /* 0x00000001ff1f7424 */ /* 0x000fe200078e00ff */
[----:B------:R-:W-:Y:S01]  /*3e10*/  MOV R23, 0x2000 ;  /* 0x0000200000177802 */ /* 0x000fe20000000f00 */
[----:B------:R-:W4:Y:S01]  /*3e20*/  LDCU.64 UR4, c[0x0][0x890] ;  /* 0x00011200ff0477ac */ /* 0x000f220008000a00 */
[----:B------:R-:W-:Y:S01]  /*3e30*/  IMAD.MOV.U32 R30, RZ, RZ, RZ ;  /* 0x000000ffff1e7224 */ /* 0x000fe200078e00ff */
[----:B------:R-:W3:Y:S01]  /*3e40*/  LDC R19, c[0x0][0x370] ;  /* 0x0000dc00ff137b82 */ /* 0x000ee20000000800 */
[----:B------:R-:W-:Y:S01]  /*3e50*/  UMOV UR7, 0x400 ;  /* 0x0000040000077882 */ /* 0x000fe20000000000 */
[----:B------:R-:W-:-:S02]  /*3e60*/  UPLOP3.LUT UP1, UPT, UPT, UPT, UPT, 0x40, 0x4 ;  /* 0x000000000004789c */ /* 0x000fc40003f2e870 */
[----:B------:R-:W-:-:S04]  /*3e70*/  ULEA UR7, UR37, UR7, 0x18 ;  /* 0x0000000725077291 */ /* 0x000fc8000f8ec0ff */
[----:B------:R-:W3:Y:S01]  /*3e80*/  LDC R2, c[0x0][0xb0c] ;  /* 0x0002c300ff027b82 */ /* 0x000ee20000000800 */
[----:B------:R-:W-:Y:S02]  /*3e90*/  UIADD3 UR13, UPT, UPT, UR7, 0xc8, URZ ;  /* 0x000000c8070d7890 */ /* 0x000fe4000fffe0ff */
[----:B--2---:R-:W-:Y:S02]  /*3ea0*/  UISETP.NE.U32.AND UP2, UPT, UR8, URZ, UPT ;  /* 0x000000ff0800728c */ /* 0x004fe4000bf45070 */
[----:B------:R-:W-:Y:S02]  /*3eb0*/  UIADD3 UR17, UPT, UPT, UR7, 0xc0, URZ ;  /* 0x000000c007117890 */ /* 0x000fe4000fffe0ff */
[----:B----4-:R-:W-:Y:S01]  /*3ec0*/  UISETP.NE.U32.AND UP3, UPT, UR4, URZ, UPT ;  /* 0x000000ff0400728c */ /* 0x010fe2000bf65070 */
[----:B------:R-:W2:Y:S01]  /*3ed0*/  LDC R18, c[0x0][0xb20] ;  /* 0x0002c800ff127b82 */ /* 0x000ea20000000800 */
[----:B-1----:R-:W-:Y:S01]  /*3ee0*/  ISETP.NE.AND P1, PT, R0, 0x1, PT ;  /* 0x000000010000780c */ /* 0x002fe20003f25270 */
[----:B------:R-:W-:-:S02]  /*3ef0*/  UISETP.NE.AND.EX UP2, UPT, UR9, URZ, UPT, UP2 ;  /* 0x000000ff0900728c */ /* 0x000fc4000bf45320 */
[----:B------:R-:W-:Y:S02]  /*3f00*/  UPRMT UR13, UR37, 0x654, UR13 ;  /* 0x00000654250d7896 */ /* 0x000fe4000800000d */
[----:B------:R-:W-:Y:S02]  /*3f10*/  UISETP.NE.AND.EX UP3, UPT, UR5, URZ, UPT, UP3 ;  /* 0x000000ff0500728c */ /* 0x000fe4000bf65330 */
[----:B------:R-:W1:Y:S08]  /*3f20*/  LDC.64 R32, c[0x0][0x348] ;  /* 0x0000d200ff207b82 */ /* 0x000e700000000a00 */
[----:B------:R-:W4:Y:S08]  /*3f30*/  LDC.64 R16, c[0x0][0xb10] ;  /* 0x0002c400ff107b82 */ /* 0x000f300000000a00 */
[----:B------:R-:W1:Y:S08]  /*3f40*/  LDC.64 R6, c[0x0][0xb18] ;  /* 0x0002c600ff067b82 */ /* 0x000e700000000a00 */
[----:B------:R-:W1:Y:S08]  /*3f50*/  LDC.64 R4, c[0x0][0xb28] ;  /* 0x0002ca00ff047b82 */ /* 0x000e700000000a00 */
[----:B--23--:R-:W1:Y:S02]  /*3f60*/  LDC R22, c[0x0][0x374] ;  /* 0x0000dd00ff167b82 */ /* 0x00ce640000000800 */
.L_x_85:
[C---:B------:R-:W-:Y:S02]  /*3f70*/  LEA R0, R30.reuse, UR7, 0x3 ;  /* 0x000000071e007c11 */ /* 0x040fe4000f8e18ff */
[----:B------:R-:W-:Y:S02]  /*3f80*/  SHF.L.U32 R3, R29, 0x1f, RZ ;  /* 0x0000001f1d037819 */ /* 0x000fe400000006ff */
[----:B------:R-:W-:Y:S02]  /*3f90*/  LEA R24, R30, UR7, 0x4 ;  /* 0x000000071e187c11 */ /* 0x000fe4000f8e20ff */
[----:B--2---:R-:W2:Y:S02]  /*3fa0*/  SYNCS.PHASECHK.TRANS64.TRYWAIT P0, [R0+URZ+0xf0], R3 ;  /* 0x0000f003000075a7 */ /* 0x004ea400080011ff */
[----:B--2---:R-:W-:Y:S05]  /*3fb0*/  @!P0 BRA `(.L_x_77) ;  /* 0x0000005000148947 */ /* 0x004fea0003800000 */
.L_x_158:
[----:B------:R-:W-:Y:S01]  /*3fc0*/  ISETP.GE.AND P0, PT, R72, 0x1, PT ;  /* 0x000000014800780c */ /* 0x000fe20003f06270 */
[----:B------:R-:W3:Y:S01]  /*3fd0*/  LDS.128 R24, [R24+0x180] ;  /* 0x0001800018187984 */ /* 0x000ee20000000c00 */
[----:B--2---:R-:W-:Y:S01]  /*3fe0*/  VIADD R0, R0, 0x100 ;  /* 0x0000010000007836 */ /* 0x004fe20000000000 */
[----:B------:R-:W-:Y:S01]  /*3ff0*/  @!PT LDS RZ, [RZ] ;  /* 0x00000000fffff984 */ /* 0x000fe20000000800 */
[----:B------:R-:W-:Y:S01]  /*4000*/  @!PT LDS RZ, [RZ] ;  /* 0x00000000fffff984 */ /* 0x000fe20000000800 */
[----:B------:R-:W-:Y:S01]  /*4010*/  @!PT LDS RZ, [RZ] ;  /* 0x00000000fffff984 */ /* 0x000fe20000000800 */
[----:B------:R-:W-:Y:S01]  /*4020*/  @!PT LDS RZ, [RZ] ;  /* 0x00000000fffff984 */ /* 0x000fe20000000800 */
[----:B------:R2:W-:Y:S06]  /*4030*/  MEMBAR.ALL.CTA ;  /* 0x0000000000007992 */ /* 0x0005ec0000008000 */
[----:B--2---:R-:W2:Y:S01]  /*4040*/  FENCE.VIEW.ASYNC.S ;  /* 0x00000000000073c6 */ /* 0x004ea20000000000 */
[----:B------:R-:W-:Y:S04]  /*4050*/  PRMT R0, RZ, 0x654, R0 ;  /* 0x00000654ff007816 */ /* 0x000fe80000000000 */
[----:B--2---:R2:W-:Y:S01]  /*4060*/  SYNCS.ARRIVE.TRANS64.RED.A1T0 RZ, [R0+URZ], RZ ;  /* 0x000000ff00ff79a7 */ /* 0x0045e200081004ff */
[----:B---3--:R-:W-:Y:S11]  /*4070*/  LOP3.LUT P3, RZ, R26, 0x1, RZ, 0xc0, !PT ;  /* 0x000000011aff7812 */ /* 0x008ff6000786c0ff */
[----:B------:R-:W-:Y:S02]  /*4080*/  @!UPT UIADD3 URZ, UPT, UPT, URZ, URZ, URZ ;  /* 0x000000fffffff290 */ /* 0x000fe4000fffe0ff */
[----:B------:R-:W-:Y:S02]  /*4090*/  @P3 MOV R13, R24 ;  /* 0x00000018000d3202 */ /* 0x000fe40000000f00 */
[----:B------:R-:W-:Y:S01]  /*40a0*/  @P3 LOP3.LUT R8, R25, 0xffff, RZ, 0xc0, !PT ;  /* 0x0000ffff19083812 */ /* 0x000fe200078ec0ff */
[----:B--2---:R-:W-:Y:S06]  /*40b0*/  @!P0 BRA `(.L_x_78) ;  /* 0x0000000000a48947 */ /* 0x004fec0003800000 */
[----:B-1----:R-:W-:Y:S01]  /*40c0*/  IMAD.HI.U32 R35, R22, R7, RZ ;  /* 0x0000000716237227 */ /* 0x002fe200078e00ff */
[----:B------:R-:W-:Y:S02]  /*40d0*/  ISETP.NE.AND P0, PT, R6, 0x1, PT ;  /* 0x000000010600780c */ /* 0x000fe40003f05270 */
[----:B------:R-:W-:Y:S01]  /*40e0*/  ISETP.NE.AND P2, PT, R72, 0x1, PT ;  /* 0x000000014800780c */ /* 0x000fe20003f45270 */
[----:B----4-:R-:W-:Y:S01]  /*40f0*/  IMAD.HI.U32 R34, R19, R16, RZ ;  /* 0x0000001013227227 */ /* 0x010fe200078e00ff */
[----:B------:R-:W-:Y:S02]  /*4100*/  SHF.R.U32.HI R35, RZ, R18, R35 ;  /* 0x00000012ff237219 */ /* 0x000fe40000011623 */
[----:B------:R-:W-:Y:S01]  /*4110*/  ISETP.NE.AND P4, PT, R2, 0x1, PT ;  /* 0x000000010200780c */ /* 0x000fe20003f85270 */
[----:B------:R-:W-:Y:S01]  /*4120*/  IMAD.HI.U32 R36, R13, R16, RZ ;  /* 0x000000100d247227 */ /* 0x000fe200078e00ff */
[----:B------:R-:W-:Y:S02]  /*4130*/  SHF.R.U32.HI R34, RZ, R17, R34 ;  /* 0x00000011ff227219 */ /* 0x000fe40000011622 */
[----:B------:R-:W-:Y:S01]  /*4140*/  SEL R3, R22, R35, !P0 ;  /* 0x0000002316037207 */ /* 0x000fe20004000000 */
[C---:B------:R-:W-:Y:S01]  /*4150*/  IMAD.HI.U32 R35, R8.reuse, R7, RZ ;  /* 0x0000000708237227 */ /* 0x040fe200078e00ff */
[----:B------:R-:W-:Y:S02]  /*4160*/  SEL R11, R19, R34, !P4 ;  /* 0x00000022130b7207 */ /* 0x000fe40006000000 */
[----:B------:R-:W-:Y:S01]  /*4170*/  SHF.R.U32.HI R36, RZ, R17, R36 ;  /* 0x00000011ff247219 */ /* 0x000fe20000011624 */
[----:B------:R-:W-:Y:S01]  /*4180*/  IMAD.HI.U32 R38, R3, R4, RZ ;  /* 0x0000000403267227 */ /* 0x000fe200078e00ff */
[----:B------:R-:W-:Y:S03]  /*4190*/  SHF.R.U32.HI R35, RZ, R18, R35 ;  /* 0x00000012ff237219 */ /* 0x000fe60000011623 */
[----:B------:R-:W-:Y:S01]  /*41a0*/  IMAD.HI.U32 R34, R11, R4, RZ ;  /* 0x000000040b227227 */ /* 0x000fe200078e00ff */
[----:B------:R-:W-:Y:S02]  /*41b0*/  @P2 SHF.R.U32.HI R3, RZ, R5, R38 ;  /* 0x00000005ff032219 */ /* 0x000fe40000011626 */
[----:B------:R-:W-:Y:S02]  /*41c0*/  SEL R9, R8, R35, !P0 ;  /* 0x0000002308097207 */ /* 0x000fe40004000000 */
[----:B------:R-:W-:Y:S01]  /*41d0*/  @P2 SHF.R.U32.HI R11, RZ, R5, R34 ;  /* 0x00000005ff0b2219 */ /* 0x000fe20000011622 */
[C---:B------:R-:W-:Y:S01]  /*41e0*/  IMAD R10, R72.reuse, R3, RZ ;  /* 0x00000003480a7224 */ /* 0x040fe200078e02ff */
[----:B------:R-:W-:Y:S01]  /*41f0*/  SEL R3, R13, R36, !P4 ;  /* 0x000000240d037207 */ /* 0x000fe20006000000 */
[C---:B------:R-:W-:Y:S03]  /*4200*/  IMAD.HI.U32 R14, R9.reuse, R4, RZ ;  /* 0x00000004090e7227 */ /* 0x040fe600078e00ff */
[----:B------:R-:W-:Y:S01]  /*4210*/  ISETP.GE.AND P0, PT, R9, R10, PT ;  /* 0x0000000a0900720c */ /* 0x000fe20003f06270 */
[C---:B------:R-:W-:Y:S01]  /*4220*/  IMAD R12, R72.reuse, R11, RZ ;  /* 0x0000000b480c7224 */ /* 0x040fe200078e02ff */
[-C--:B------:R-:W-:Y:S04]  /*4230*/  SHF.R.U32.HI R14, RZ, R5.reuse, R14 ;  /* 0x00000005ff0e7219 */ /* 0x080fe8000001160e */
[----:B------:R-:W-:Y:S02]  /*4240*/  ISETP.GE.OR P0, PT, R3, R12, P0 ;  /* 0x0000000c0300720c */ /* 0x000fe40000706670 */
[----:B------:R-:W-:Y:S05]  /*4250*/  SEL R15, R9, R14, !P2 ;  /* 0x0000000e090f7207 */ /* 0x000fea0005000000 */
[----:B------:R-:W-:Y:S04]  /*4260*/  IMAD.MOV R14, RZ, RZ, -R15 ;  /* 0x000000ffff0e7224 */ /* 0x000fe800078e0a0f */
[----:B------:R-:W-:Y:S02]  /*4270*/  IMAD R14, R72, R14, R9 ;  /* 0x0000000e480e7224 */ /* 0x000fe400078e0209 */
[C---:B------:R-:W-:Y:S05]  /*4280*/  @!P0 IMAD.HI.U32 R10, R3.reuse, R4, RZ ;  /* 0x00000004030a8227 */ /* 0x040fea00078e00ff */
[----:B------:R-:W-:Y:S04]  /*4290*/  @!P0 SHF.R.U32.HI R10, RZ, R5, R10 ;  /* 0x00000005ff0a8219 */ /* 0x000fe8000001160a */
[----:B------:R-:W-:Y:S01]  /*42a0*/  @!P0 SEL R0, R3, R10, !P2 ;  /* 0x0000000a03008207 */ /* 0x000fe20005000000 */
[----:B------:R-:W-:Y:S03]  /*42b0*/  IMAD.MOV R10, RZ, RZ, -R3 ;  /* 0x000000ffff0a7224 */ /* 0x000fe600078e0a03 */
[----:B------:R-:W-:Y:S01]  /*42c0*/  @!P0 IADD3 R15, PT, PT, R15, -R0, RZ ;  /* 0x800000000f0f8210 */ /* 0x000fe20007ffe0ff */
[----:B------:R-:W-:Y:S01]  /*42d0*/  @!P0 IMAD R0, R11, R14, R0 ;  /* 0x0000000e0b008224 */ /* 0x000fe200078e0200 */
[----:B------:R-:W-:Y:S01]  /*42e0*/  IADD3 R11, PT, PT, -R9, RZ, RZ ;  /* 0x000000ff090b7210 */ /* 0x000fe20007ffe1ff */
[----:B------:R-:W-:Y:S02]  /*42f0*/  IMAD R13, R2, R10, R13 ;  /* 0x0000000a020d7224 */ /* 0x000fe400078e020d */
[----:B------:R-:W-:Y:S02]  /*4300*/  @!P0 IMAD R9, R15, R72, R3 ;  /* 0x000000480f098224 */ /* 0x000fe400078e0203 */
[----:B------:R-:W-:Y:S02]  /*4310*/  @!P0 IMAD.MOV.U32 R3, RZ, RZ, R0 ;  /* 0x000000ffff038224 */ /* 0x000fe400078e0000 */
[----:B------:R-:W-:Y:S02]  /*4320*/  IMAD R8, R6, R11, R8 ;  /* 0x0000000b06087224 */ /* 0x000fe400078e0208 */
[----:B------:R-:W-:Y:S02]  /*4330*/  IMAD R13, R3, R2, R13 ;  /* 0x00000002030d7224 */ /* 0x000fe400078e020d */
[----:B------:R-:W-:Y:S02]  /*4340*/  IMAD R8, R9, R6, R8 ;  /* 0x0000000609087224 */ /* 0x000fe400078e0208 */
.L_x_78:
[----:B------:R-:W-:Y:S05]  /*4350*/  BRA.U UP1, `(.L_x_79) ;  /* 0x0000000101107547 */ /* 0x000fea000b800000 */
[----:B------:R-:W-:Y:S04]  /*4360*/  MOV R0, UR6 ;  /* 0x0000000600007c02 */ /* 0x000fe80008000f00 */
[----:B------:R-:W-:Y:S04]  /*4370*/  SHF.L.U32 R3, R0, 0x1f, RZ ;  /* 0x0000001f00037819 */ /* 0x000fe800000006ff */
[----:B------:R-:W2:Y:S02]  /*4380*/  SYNCS.PHASECHK.TRANS64.TRYWAIT P0, [UR7+0xe8], R3 ;  /* 0x0000e803ff0075a7 */ /* 0x000ea40008001107 */
[----:B--2---:R-:W-:Y:S05]  /*4390*/  @!P0 BRA `(.L_x_80) ;  /* 0x0000004c00308947 */ /* 0x004fea0003800000 */
.L_x_79:
[----:B------:R-:W-:Y:S02]  /*43a0*/  R2UR UR19, R21 ;  /* 0x00000000151372ca */ /* 0x000fe400000e0000 */
[----:B------:R-:W-:Y:S02]  /*43b0*/  R2UR UR18, R20 ;  /* 0x00000000141272ca */ /* 0x000fe400000e0000 */
[----:B------:R-:W-:Y:S02]  /*43c0*/  ISETP.NE.U32.AND P2, PT, RZ, UR4, PT ;  /* 0x00000004ff007c0c */ /* 0x000fe4000bf45070 */
[----:B------:R-:W-:Y:S02]  /*43d0*/  SHF.L.U32 R12, R31, 0x1f, RZ ;  /* 0x0000001f1f0c7819 */ /* 0x000fe400000006ff */
[----:B------:R-:W-:Y:S05]  /*43e0*/  ISETP.NE.AND.EX P2, PT, RZ, UR5, PT, P2 ;  /* 0x00000005ff007c0c */ /* 0x000fea000bf45320 */
[----:B------:R-:W-:Y:S02]  /*43f0*/  USHF.L.U32 UR19, UR19, 0x7, URZ ;  /* 0x0000000713137899 */ /* 0x000fe400080006ff */
[----:B------:R-:W-:Y:S01]  /*4400*/  USHF.L.U32 UR18, UR18, 0x7, URZ ;  /* 0x0000000712127899 */ /* 0x000fe200080006ff */
[----:B------:R-:W-:Y:S11]  /*4410*/  BRA.U !UP3, `(.L_x_81) ;  /* 0x000000010b347547 */ /* 0x000ff6000b800000 */
[----:B------:R-:W-:Y:S01]  /*4420*/  UPLOP3.LUT UP0, UPT, UPT, UPT, UP2, 0x80, 0x8 ;  /* 0x000000000008789c */ /* 0x000fe20003f0f020 */
[----:B--2---:R-:W-:Y:S02]  /*4430*/  HFMA2 R0, -RZ, RZ, 0, 5.9604644775390625e-08 ;  /* 0x00000001ff007431 */ /* 0x004fe400000001ff */
[----:B------:R-:W-:Y:S03]  /*4440*/  IMAD.MOV.U32 R171, RZ, RZ, 0x1 ;  /* 0x00000001ffab7424 */ /* 0x000fe600078e00ff */
[----:B------:R-:W-:Y:S05]  /*4450*/  PLOP3.LUT P0, PT, PT, PT, UP0, 0x80, 0x8 ;  /* 0x000000000008781c */ /* 0x000fea0003f0f008 */
[----:B------:R-:W2:Y:S01]  /*4460*/  @UP0 LDCU.64 UR10, c[0x0][0x888] ;  /* 0x00011100ff0a07ac */ /* 0x000ea20008000a00 */
[----:B------:R-:W-:Y:S07]  /*4470*/  @UP0 UIMAD UR8, UR36, UR4, URZ ;  /* 0x00000004240802a4 */ /* 0x000fee000f8e02ff */
[----:B------:R-:W-:Y:S01]  /*4480*/  @!P0 PRMT R171, R0, 0x7610, R171 ;  /* 0x0000761000ab8816 */ /* 0x000fe200000000ab */
[----:B--2---:R-:W-:Y:S03]  /*4490*/  @UP0 UIMAD.WIDE UR10, UR8, 0x4, UR10 ;  /* 0x00000004080a08a5 */ /* 0x004fe6000f8e020a */
[----:B------:R-:W2:Y:S03]  /*44a0*/  @!UP0 LDCU UR8, c[0x0][0x880] ;  /* 0x00011000ff0887ac */ /* 0x000ea60008000800 */
[----:B------:R-:W-:Y:S01]  /*44b0*/  IMAD.U32 R10, RZ, RZ, UR10 ;  /* 0x0000000aff0a7e24 */ /* 0x000fe2000f8e00ff */
[----:B------:R-:W-:Y:S05]  /*44c0*/  MOV R11, UR11 ;  /* 0x0000000b000b7c02 */ /* 0x000fea0008000f00 */
[----:B-----5:R3:W5:Y:S02]  /*44d0*/  @P0 LDG.E R81, desc[UR46][R10.64] ;  /* 0x0000002e0a510981 */ /* 0x020764000c1e1900 */
[----:B--23--:R-:W-:Y:S07]  /*44e0*/  @!P0 IMAD.U32 R81, RZ, RZ, UR8 ;  /* 0x00000008ff518e24 */ /* 0x00cfee000f8e00ff */
.L_x_81:
[----:B-----5:R-:W-:Y:S01]  /*44f0*/  @!P2 FSETP.EQ.AND P0, PT, R81, RZ, PT ;  /* 0x000000ff5100a20b */ /* 0x020fe20003f02000 */
[----:B------:R-:W-:Y:S01]  /*4500*/  @!UPT UIADD3 URZ, UPT, UPT, URZ, URZ, URZ ;  /* 0x000000fffffff290 */ /* 0x000fe2000fffe0ff */
[----:B------:R-:W-:Y:S11]  /*4510*/  @!P2 BRA `(.L_x_82) ;  /* 0x000000000014a947 */ /* 0x000ff60003800000 */
[----:B------:R-:W-:Y:S02]  /*4520*/  LOP3.LUT P2, RZ, R171, 0xff, RZ, 0xc0, !PT ;  /* 0x000000ffabff7812 */ /* 0x000fe4000784c0ff */
[----:B------:R-:W-:Y:S04]  /*4530*/  PLOP3.LUT P0, PT, PT, PT, UP0, 0x80, 0x8 ;  /* 0x000000000008781c */ /* 0x000fe80003f0f008 */
[----:B------:R-:W-:Y:S07]  /*4540*/  PLOP3.LUT P0, PT, P0, PT, PT, 0x8, 0x80 ;  /* 0x000000000080781c */ /* 0x000fee000070e170 */
[----:B------:R-:W-:Y:S11]  /*4550*/  @P2 FSETP.EQ.AND P0, PT, R81, RZ, PT ;  /* 0x000000ff5100220b */ /* 0x000ff60003f02000 */
[----:B------:R-:W-:Y:S02]  /*4560*/  @!UPT UIADD3 URZ, UPT, UPT, URZ, URZ, URZ ;  /* 0x000000fffffff290 */ /* 0x000fe4000fffe0ff */
.L_x_82:
[----:B------:R-:W3:Y:S01]  /*4570*/  SYNCS.PHASECHK.TRANS64.TRYWAIT P2, [UR7+0xd0], R12 ;  /* 0x0000d00cff0075a7 */ /* 0x000ee20008041107 */
[----:B------:R-:W-:Y:S04]  /*4580*/  ELECT P4, URZ, PT ;  /* 0x0000000000ff782f */ /* 0x000fe80003880000 */
[----:B------:R-:W-:Y:S11]  /*4590*/  PLOP3.LUT P4, PT, P0, P4, PT, 0xf2, 0x2f ;  /* 0x00000000002f781c */ /* 0x000ff60000789e72 */
[----:B------:R-:W-:Y:S02]  /*45a0*/  @!UPT UIADD3 URZ, UPT, UPT, URZ, URZ, URZ ;  /* 0x000000fffffff290 */ /* 0x000fe4000fffe0ff */
[----:B-1----:R-:W-:Y:S05]  /*45b0*/  @!P4 IADD3 R21, P0, PT, R32, 0x580, RZ ;  /* 0x000005802015c810 */ /* 0x002fea0007f1e0ff */
[----:B------:R-:W-:Y:S01]  /*45c0*/  @!P4 IMAD.X R20, RZ, RZ, R33, P0 ;  /* 0x000000ffff14c224 */ /* 0x000fe200000e0621 */
[----:B---3--:R-:W-:Y:S07]  /*45d0*/  @!P2 BRA `(.L_x_83) ;  /* 0x0000004800b8a947 */ /* 0x008fee0003800000 */
.L_x_161:
[----:B------:R-:W3:Y:S01]  /*45e0*/  LDC.64 R14, c[0x0][0xb10] ;  /* 0x0002c400ff0e7b82 */ /* 0x000ee20000000a00 */
[----:B------:R-:W-:Y:S01]  /*45f0*/  @!P4 R2UR UR8, R20 ;  /* 0x000000001408c2ca */ /* 0x000fe200000e0000 */
[----:B------:R-:W-:Y:S01]  /*4600*/  VOTEU.ALL UP1, P4 ;  /* 0x0000000000ff7886 */ /* 0x000fe20002020000 */
[----:B------:R-:W-:Y:S01]  /*4610*/  @!P4 R2UR UR9, R21 ;  /* 0x000000001509c2ca */ /* 0x000fe200000e0000 */
[----:B------:R-:W-:Y:S01]  /*4620*/  UMOV UR10, 0x0 ;  /* 0x00000000000a7882 */ /* 0x000fe20000000000 */
[----:B------:R-:W-:Y:S03]  /*4630*/  UMOV UR11, 0x10000000 ;  /* 0x10000000000b7882 */ /* 0x000fe60000000000 */
[----:B------:R-:W5:Y:S01]  /*4640*/  LDC.64 R10, c[0x0][0xb18] ;  /* 0x0002c600ff0a7b82 */ /* 0x000f620000000a00 */
[----:B------:R-:W-:Y:S01]  /*4650*/  @!UP1 UIADD3 UR16, UPT, UPT, UR7, 0x200, URZ ;  /* 0x0000020007109890 */ /* 0x000fe2000fffe0ff */
[----:B------:R-:W-:Y:S01]  /*4660*/  @P3 SHF.R.U32.HI R28, RZ, 0x10, R25 ;  /* 0x00000010ff1c3819 */ /* 0x000fe20000011619 */
[----:B------:R-:W-:Y:S01]  /*4670*/  VOTEU.ALL UP1, P4 ;  /* 0x0000000000ff7886 */ /* 0x000fe20002020000 */
[----:B------:R-:W-:Y:S01]  /*4680*/  UMOV UR20, UR36 ;  /* 0x0000002400147c82 */ /* 0x000fe20008000000 */
[----:B------:R-:W-:Y:S03]  /*4690*/  VIADD R30, R30, 0x1 ;  /* 0x000000011e1e7836 */ /* 0x000fe60000000000 */
[----:B--2---:R-:W2:Y:S01]  /*46a0*/  @!P1 LDC R0, c[0x0][0xb20] ;  /* 0x0002c800ff009b82 */ /* 0x004ea20000000800 */
[----:B------:R-:W-:Y:S01]  /*46b0*/  IMAD.U32 R21, RZ, RZ, UR8 ;  /* 0x00000008ff157e24 */ /* 0x000fe2000f8e00ff */
[----:B------:R-:W-:Y:S06]  /*46c0*/  UPRMT UR8, UR37, 0x654, UR17 ;  /* 0x0000065425087896 */ /* 0x000fec0008000011 */
[----:B-1----:R-:W1:Y:S01]  /*46d0*/  @!P1 LDC R3, c[0x0][0xb0c] ;  /* 0x0002c300ff039b82 */ /* 0x002e620000000800 */
[----:B------:R-:W-:Y:S01]  /*46e0*/  IMAD.U32 R20, RZ, RZ, UR9 ;  /* 0x00000009ff147e24 */ /* 0x000fe2000f8e00ff */
[----:B------:R-:W-:Y:S04]  /*46f0*/  @!P4 R2UR UR15, R21 ;  /* 0x00000000150fc2ca */ /* 0x000fe800000e0000 */
[----:B------:R-:W-:Y:S01]  /*4700*/  @!P4 R2UR UR14, R20 ;  /* 0x00000000140ec2ca */ /* 0x000fe200000e0000 */
[----:B------:R-:W-:Y:S11]  /*4710*/  @!P4 IMAD.MOV.U32 R20, RZ, RZ, 0x2000 ;  /* 0x00002000ff14c424 */ /* 0x000ff600078e00ff */
[----:B------:R-:W-:Y:S01]  /*4720*/  @!UPT UIADD3 URZ, UPT, UPT, URZ, URZ, URZ ;  /* 0x000000fffffff290 */ /* 0x000fe2000fffe0ff */
[----:B------:R1:W-:Y:S01]  /*4730*/  @!UP1 UTMALDG.3D [UR16], [UR14], desc[UR10] ;  /* 0x00000a100e0095b4 */ /* 0x0003e20008011000 */
[----:B------:R1:W-:Y:S02]  /*4740*/  @!P4 SYNCS.ARRIVE.TRANS64.RED.A0TR RZ, [UR7+0xc0], R20 ;  /* 0x0000c014ffffc9a7 */ /* 0x0003e40008300407 */
[----:B-1----:R-:W-:Y:S01]  /*4750*/  @!P1 ISETP.NE.AND P2, PT, R3, 0x1, PT ;  /* 0x000000010300980c */ /* 0x002fe20003f45270 */
[C---:B---3--:R-:W-:Y:S01]  /*4760*/  @!P1 IMAD.HI.U32 R14, R13.reuse, R14, RZ ;  /* 0x0000000e0d0e9227 */ /* 0x048fe200078e00ff */
[----:B-----5:R-:W-:Y:S03]  /*4770*/  @!P1 ISETP.NE.AND P0, PT, R10, 0x1, PT ;  /* 0x000000010a00980c */ /* 0x020fe60003f05270 */
[C---:B------:R-:W-:Y:S01]  /*4780*/  @!P1 IMAD.HI.U32 R11, R8.reuse, R11, RZ ;  /* 0x0000000b080b9227 */ /* 0x040fe200078e00ff */
[----:B------:R-:W-:Y:S04]  /*4790*/  @!P1 SHF.R.U32.HI R14, RZ, R15, R14 ;  /* 0x0000000fff0e9219 */ /* 0x000fe8000001160e */
[----:B--2---:R-:W-:Y:S01]  /*47a0*/  @!P1 SHF.R.U32.HI R9, RZ, R0, R11 ;  /* 0x00000000ff099219 */ /* 0x004fe2000001160b */
[----:B------:R-:W-:Y:S01]  /*47b0*/  SYNCS.ARRIVE.TRANS64.RED.A1T0 RZ, [UR8], RZ ;  /* 0x000000ffffff79a7 */ /* 0x000fe20008100408 */
[----:B------:R-:W-:Y:S02]  /*47c0*/  @!P1 SEL R14, R13, R14, !P2 ;  /* 0x0000000e0d0e9207 */ /* 0x000fe40005000000 */
[----:B------:R-:W-:Y:S01]  /*47d0*/  @!P1 SEL R9, R8, R9, !P0 ;  /* 0x0000000908099207 */ /* 0x000fe20004000000 */
[----:B------:R-:W1:Y:S04]  /*47e0*/  SYNCS.PHASECHK.TRANS64.TRYWAIT P5, [UR7+0xd8], R12 ;  /* 0x0000d80cff0075a7 */ /* 0x000e6800080a1107 */
[----:B------:R-:W-:Y:S02]  /*47f0*/  @!P1 IMAD.IADD R0, R9, 0x1, -R14 ;  /* 0x0000000109009824 */ /* 0x000fe400078e0a0e */
[----:B------:R-:W-:Y:S02]  /*4800*/  @!P1 IMAD.IADD R9, R14, 0x1, -R9 ;  /* 0x000000010e099824 */ /* 0x000fe400078e0a09 */
[----:B------:R-:W-:Y:S02]  /*4810*/  @!P1 IMAD R13, R0, R3, R13 ;  /* 0x00000003000d9224 */ /* 0x000fe400078e020d */
[----:B------:R-:W-:Y:S01]  /*4820*/  @!P1 IMAD R8, R9, R10, R8 ;  /* 0x0000000a09089224 */ /* 0x000fe200078e0208 */
[----:B-1----:R-:W-:Y:S06]  /*4830*/  @!P5 BRA `(.L_x_84) ;  /* 0x000000480038d947 */ /* 0x002fec0003800000 */
.L_x_163:
[----:B-1----:R-:W-:Y:S01]  /*4840*/  @!P4 IADD3 R3, P0, PT, R32, 0x580, RZ ;  /* 0x000005802003c810 */ /* 0x002fe20007f1e0ff */
[----:B------:R-:W-:Y:S01]  /*4850*/  VOTEU.ALL UP1, P4 ;  /* 0x0000000000ff7886 */ /* 0x000fe20002020000 */
[----:B------:R-:W-:Y:S01]  /*4860*/  UMOV UR20, 0x0 ;  /* 0x0000000000147882 */ /* 0x000fe20000000000 */
[----:B------:R-:W-:Y:S01]  /*4870*/  UMOV UR21, 0x10000000 ;  /* 0x1000000000157882 */ /* 0x000fe20000000000 */
[----:B------:R-:W-:Y:S01]  /*4880*/  @!P4 R2UR UR9, R3 ;  /* 0x000000000309c2ca */ /* 0x000fe200000e0000 */
[----:B------:R-:W-:Y:S01]  /*4890*/  @!P4 IMAD.X R0, RZ, RZ, R33, P0 ;  /* 0x000000ffff00c224 */ /* 0x000fe200000e0621 */
[----:B------:R-:W-:Y:S01]  /*48a0*/  @!UP1 UIADD3 UR10, UPT, UPT, UR18, 0x40, URZ ;  /* 0x00000040120a9890 */ /* 0x000fe2000fffe0ff */
[----:B------:R-:W-:Y:S01]  /*48b0*/  ISETP.NE.AND P0, PT, R30, 0x2, PT ;  /* 0x000000021e00780c */ /* 0x000fe20003f05270 */
[----:B------:R-:W-:Y:S01]  /*48c0*/  UMOV UR11, UR19 ;  /* 0x00000013000b7c82 */ /* 0x000fe20008000000 */
[----:B------:R-:W-:Y:S01]  /*48d0*/  UMOV UR12, UR36 ;  /* 0x00000024000c7c82 */ /* 0x000fe20008000000 */
[----:B------:R-:W-:Y:S01]  /*48e0*/  @!P4 R2UR UR8, R0 ;  /* 0x000000000008c2ca */ /* 0x000fe200000e0000 */
[----:B------:R-:W-:Y:S01]  /*48f0*/  IMAD.IADD R20, R8, 0x1, R147 ;  /* 0x0000000108147824 */ /* 0x000fe200078e0293 */
[----:B------:R-:W-:Y:S01]  /*4900*/  @P3 R2UR UR36, R28 ;  /* 0x000000001c2432ca */ /* 0x000fe200000e0000 */
[----:B------:R-:W-:Y:S01]  /*4910*/  IMAD.IADD R21, R13, 0x1, R170 ;  /* 0x000000010d157824 */ /* 0x000fe200078e02aa */
[----:B------:R-:W-:Y:S02]  /*4920*/  SEL R0, RZ, 0x1, P0 ;  /* 0x00000001ff007807 */ /* 0x000fe40000000000 */
[----:B------:R-:W-:Y:S01]  /*4930*/  LOP3.LUT R31, R31, 0x1, RZ, 0x3c, !PT ;  /* 0x000000011f1f7812 */ /* 0x000fe200078e3cff */
[----:B------:R-:W-:Y:S01]  /*4940*/  IMAD.U32 R10, RZ, RZ, UR9 ;  /* 0x00000009ff0a7e24 */ /* 0x000fe2000f8e00ff */
[----:B------:R-:W-:Y:S01]  /*4950*/  @!UP1 UIADD3 UR9, UPT, UPT, UR7, 0xc8, URZ ;  /* 0x000000c807099890 */ /* 0x000fe2000fffe0ff */
[----:B------:R-:W-:Y:S02]  /*4960*/  LOP3.LUT R29, R29, R0, RZ, 0x3c, !PT ;  /* 0x000000001d1d7212 */ /* 0x000fe400078e3cff */
[----:B------:R-:W-:Y:S02]  /*4970*/  SEL R30, R30, RZ, P0 ;  /* 0x000000ff1e1e7207 */ /* 0x000fe40000000000 */
[----:B------:R-:W-:Y:S01]  /*4980*/  IMAD.U32 R11, RZ, RZ, UR8 ;  /* 0x00000008ff0b7e24 */ /* 0x000fe2000f8e00ff */
[----:B------:R-:W-:Y:S01]  /*4990*/  @!P4 R2UR UR14, R10 ;  /* 0x000000000a0ec2ca */ /* 0x000fe200000e0000 */
[----:B------:R-:W-:Y:S01]  /*49a0*/  @!UP1 UIADD3 UR8, UPT, UPT, UR7, 0x2200, URZ ;  /* 0x0000220007089890 */ /* 0x000fe2000fffe0ff */
[----:B------:R-:W-:Y:S02]  /*49b0*/  VOTEU.ALL UP1, P4 ;  /* 0x0000000000ff7886 */ /* 0x000fe40002020000 */
[----:B------:R-:W-:Y:S11]  /*49c0*/  @!P4 R2UR UR15, R11 ;  /* 0x000000000b0fc2ca */ /* 0x000ff600000e0000 */
[----:B------:R-:W-:Y:S02]  /*49d0*/  @!UPT UIADD3 URZ, UPT, UPT, URZ, URZ, URZ ;  /* 0x000000fffffff290 */ /* 0x000fe4000fffe0ff */
[----:B------:R2:W-:Y:S01]  /*49e0*/  @!UP1 UTMALDG.3D [UR8], [UR14], desc[UR20] ;  /* 0x000014080e0095b4 */ /* 0x0005e20008011000 */
[----:B------:R2:W-:Y:S01]  /*49f0*/  @!P4 SYNCS.ARRIVE.TRANS64.RED.A0TR RZ, [UR7+0xc8], R23 ;  /* 0x0000c817ffffc9a7 */ /* 0x0005e20008300407 */
[----:B------:R-:W-:Y:S01]  /*4a00*/  UPLOP3.LUT UP1, UPT, UPT, UPT, UPT, 0x80, 0x8 ;  /* 0x000000000008789c */ /* 0x000fe20003f2f070 */
[----:B------:R-:W-:Y:S01]  /*4a10*/  SYNCS.ARRIVE.TRANS64.RED.A1T0 RZ, [UR13], RZ ;  /* 0x000000ffffff79a7 */ /* 0x000fe2000810040d */
[----:B------:R-:W-:Y:S09]  /*4a20*/  @P3 BRA `(.L_x_85) ;  /* 0xfffffff400503947 */ /* 0x000ff2000383ffff */
[----:B------:R-:W-:-:S04]  /*4a30*/  SHF.L.U32 R3, R31, 0x1f, RZ ;  /* 0x0000001f1f037819 */ /* 0x000fc800000006ff */
[----:B------:R-:W1:Y:S02]  /*4a40*/  SYNCS.PHASECHK.TRANS64.TRYWAIT P0, [UR7+0xd0], R3 ;  /* 0x0000d003ff0075a7 */ /* 0x000e640008001107 */
[----:B-1----:R-:W-:Y:S05]  /*4a50*/  @!P0 BRA `(.L_x_86) ;  /* 0x0000004400c88947 */ /* 0x002fea0003800000 */
.L_x_165:
[----:B-1----:R-:W-:-:S07]  /*4a60*/  MOV R0, UR7 ;  /* 0x0000000700007c02 */ /* 0x002fce0008000f00 */
.L_x_87:
[----:B-1----:R-:W-:-:S04]  /*4a70*/  SHF.L.U32 R3, R31, 0x1f, RZ ;  /* 0x0000001f1f037819 */ /* 0x002fc800000006ff */
[----:B------:R1:W3:Y:S03]  /*4a80*/  SYNCS.PHASECHK.TRANS64.TRYWAIT P0, [R0+URZ+0xd8], R3 ;  /* 0x0000d803000075a7 */ /* 0x0002e600080011ff */
[----:B---3--:R-:W-:Y:S05]  /*4a90*/  @!P0 NANOSLEEP.SYNCS 0x989680 ;  /* 0x009896800000895d */ /* 0x008fea0003900000 */
[----:B------:R-:W3:Y:S02]  /*4aa0*/  @!P0 SYNCS.PHASECHK.TRANS64 P0, [R0+URZ+0xd8], R3 ;  /* 0x0000d803000085a7 */ /* 0x000ee400080010ff */
[----:B--23--:R-:W-:Y:S05]  /*4ab0*/  @P0 EXIT ;  /* 0x000000000000094d */ /* 0x00cfea0003800000 */
[----:B------:R-:W-:Y:S05]  /*4ac0*/  BRA `(.L_x_87) ;  /* 0xfffffffc00e87947 */ /* 0x000fea000383ffff */
.L_x_76:
[----:B------:R-:W-:-:S06]  /*4ad0*/  UISETP.GE.AND UP1, UPT, UR8, 0x4, UPT ;  /* 0x000000040800788c */ /* 0x000fcc000bf26270 */
[----:B------:R-:W-:-:S13]  /*4ae0*/  PLOP3.LUT P0, PT, PT, PT, UP1, 0x80, 0x8 ;  /* 0x000000000008781c */ /* 0x000fda0003f0f018 */
[----:B------:R-:W-:Y:S05]  /*4af0*/  @!P0 EXIT ;  /* 0x000000000000894d */ /* 0x000fea0003800000 */
[----:B------:R-:W-:Y:S01]  /*4b00*/  BAR.SYNC.DEFER_BLOCKING 0x6, 0xa0 ;  /* 0x0182800000007b1d */ /* 0x000fe20000010000 */
[C---:B------:R-:W-:Y:S01]  /*4b10*/  IMAD.SHL.U32 R3, R189.reuse, 0x40, RZ ;  /* 0x00000040bd037824 */ /* 0x040fe200078e00ff */
[C---:B------:R-:W-:Y:S01]  /*4b20*/  LOP3.LUT R193, R189.reuse, 0x60, RZ, 0xc0, !PT ;  /* 0x00000060bdc17812 */ /* 0x040fe200078ec0ff */
[C---:B------:R-:W-:Y:S01]  /*4b30*/  IMAD.SHL.U32 R172, R189.reuse, 0x8, RZ ;  /* 0x00000008bdac7824 */ /* 0x040fe200078e00ff */
[C---:B------:R-:W-:Y:S01]  /*4b40*/  LOP3.LUT R191, R189.reuse, 0x2, RZ, 0xc0, !PT ;  /* 0x00000002bdbf7812 */ /* 0x040fe200078ec0ff */
[----:B------:R-:W-:Y:S01]  /*4b50*/  IMAD.U32 R79, R189, 0x10000, RZ ;  /* 0x00010000bd4f7824 */ /* 0x000fe200078e00ff */
[----:B------:R-:W-:Y:S02]  /*4b60*/  UMOV UR49, 0x400 ;  /* 0x0000040000317882 */ /* 0x000fe40000000000 */
[----:B------:R-:W1:Y:S01]  /*4b70*/  LDC R177, c[0x0][0x370] ;  /* 0x0000dc00ffb17b82 */ /* 0x000e620000000800 */
[----:B------:R-:W-:Y:S01]  /*4b80*/  ULEA UR49, UR37, UR49, 0x18 ;  /* 0x0000003125317291 */ /* 0x000fe2000f8ec0ff */
[----:B------:R-:W-:Y:S01]  /*4b90*/  LOP3.LUT R5, R3, 0x180, RZ, 0xc0, !PT ;  /* 0x0000018003057812 */ /* 0x000fe200078ec0ff */
[----:B------:R-:W-:Y:S01]  /*4ba0*/  HFMA2 R195, -RZ, RZ, 0, 0 ;  /* 0x00000000ffc37431 */ /* 0x000fe200000001ff */
[----:B------:R-:W-:Y:S01]  /*4bb0*/  LOP3.LUT R79, R79, 0x600000, RZ, 0xc0, !PT ;  /* 0x006000004f4f7812 */ /* 0x000fe200078ec0ff */
[----:B------:R-:W-:Y:S01]  /*4bc0*/  UIADD3 UR4, UPT, UPT, UR49, 0x4200, URZ ;  /* 0x0000420031047890 */ /* 0x000fe2000fffe0ff */
[----:B------:R-:W-:Y:S01]  /*4bd0*/  LOP3.LUT R172, R5, 0x30, R172, 0xf8, !PT ;  /* 0x0000003005ac7812 */ /* 0x000fe200078ef8ac */
[----:B------:R-:W-:Y:S01]  /*4be0*/  IMAD.MOV.U32 R76, RZ, RZ, RZ ;  /* 0x000000ffff4c7224 */ /* 0x000fe200078e00ff */
[----:B------:R-:W2:Y:S01]  /*4bf0*/  LDC R74, c[0x0][0xb0c] ;  /* 0x0002c300ff4a7b82 */ /* 0x000ea20000000800 */
[----:B------:R-:W-:-:S02]  /*4c00*/  LOP3.LUT R189, R189, 0x4, RZ, 0xc0, !PT ;  /* 0x00000004bdbd7812 */ /* 0x000fc400078ec0ff */
[----:B------:R-:W-:Y:S02]  /*4c10*/  CS2R R182, SRZ ;  /* 0x0000000000b67805 */ /* 0x000fe4000001ff00 */
[----:B------:R-:W-:Y:S02]  /*4c20*/  LOP3.LUT R172, R172, 0x1e40, R3, 0xf8, !PT ;  /* 0x00001e40acac7812 */ /* 0x000fe400078ef803 */
[----:B------:R-:W-:Y:S02]  /*4c30*/  CS2R R180, SRZ ;  /* 0x0000000000b47805 */ /* 0x000fe4000001ff00 */
[----:B------:R-:W-:Y:S01]  /*4c40*/  IADD3 R188, PT, PT, -R189, 0x2, RZ ;  /* 0x00000002bdbc7810 */ /* 0x000fe20007ffe1ff */
[----:B------:R-:W-:Y:S01]  /*4c50*/  IMAD.MOV R176, RZ, RZ, -R191 ;  /* 0x000000ffffb07224 */ /* 0x000fe200078e0abf */
[----:B------:R-:W-:Y:S01]  /*4c60*/  MOV R192, UR4 ;  /* 0x0000000400c07c02 */ /* 0x000fe20008000f00 */
[----:B------:R-:W4:Y:S01]  /*4c70*/  LDC R174, c[0x0][0xb20] ;  /* 0x0002c800ffae7b82 */ /* 0x000f220000000800 */
[----:B------:R-:W3:Y:S01]  /*4c80*/  LDS R0, [UR49+0x1a0] ;  /* 0x0001a031ff007984 */ /* 0x000ee20008000800 */
[----:B------:R-:W-:Y:S01]  /*4c90*/  VIADD R190, R172, UR49 ;  /* 0x00000031acbe7c36 */ /* 0x000fe20008000000 */
[----:B------:R-:W1:Y:S01]  /*4ca0*/  LDCU.64 UR52, c[0x0][0x348] ;  /* 0x00006900ff3477ac */ /* 0x000e620008000a00 */
[----:B------:R-:W-:-:S02]  /*4cb0*/  IMAD.MOV R175, RZ, RZ, -R189 ;  /* 0x000000ffffaf7224 */ /* 0x000fc400078e0abd */
[----:B------:R-:W-:Y:S01]  /*4cc0*/  VIADD R190, R190, 0x200 ;  /* 0x00000200bebe7836 */ /* 0x000fe20000000000 */
[----:B------:R-:W1:Y:S01]  /*4cd0*/  LDCU.64 UR38, c[0x0][0x888] ;  /* 0x00011100ff2677ac */ /* 0x000e620008000a00 */
[----:B------:R-:W1:Y:S01]  /*4ce0*/  LDC R73, c[0x0][0xb30] ;  /* 0x0002cc00ff497b82 */ /* 0x000e620000000800 */
[----:B------:R-:W1:Y:S01]  /*4cf0*/  LDCU.64 UR44, c[0x0][0x890] ;  /* 0x00011200ff2c77ac */ /* 0x000e620008000a00 */
[----:B------:R-:W-:-:S06]  /*4d00*/  UIADD3 UR48, UPT, UPT, UR49, 0x200, URZ ;  /* 0x0000020031307890 */ /* 0x000fcc000fffe0ff */
[----:B------:R-:W1:Y:S08]  /*4d10*/  LDC.64 R168, c[0x0][0xb10] ;  /* 0x0002c400ffa87b82 */ /* 0x000e700000000a00 */
[----:B------:R-:W1:Y:S08]  /*4d20*/  LDC.64 R70, c[0x0][0xb18] ;  /* 0x0002c600ff467b82 */ /* 0x000e700000000a00 */
[----:B------:R-:W1:Y:S08]  /*4d30*/  LDC.64 R68, c[0x0][0xb28] ;  /* 0x0002ca00ff447b82 */ /* 0x000e700000000a00 */
[----:B------:R-:W1:Y:S01]  /*4d40*/  LDC.64 R166, c[0x0][0x8b0] ;  /* 0x00022c00ffa67b82 */ /* 0x000e620000000a00 */
[----:B---3--:R-:W-:-:S07]  /*4d50*/  IMAD.IADD R79, R0, 0x1, R79 ;  /* 0x00000001004f7824 */ /* 0x008fce00078e024f */
[----:B------:R-:W3:Y:S08]  /*4d60*/  LDC.64 R164, c[0x0][0x8a8] ;  /* 0x00022a00ffa47b82 */ /* 0x000ef00000000a00 */
[----:B--2-4-:R-:W1:Y:S02]  /*4d70*/  LDC R178, c[0x0][0x374] ;  /* 0x0000dd00ffb27b82 */ /* 0x014e640000000800 */
.L_x_114:
[C---:B------:R-:W-:Y:S02]  /*4d80*/  LEA R0, R195.reuse, UR49, 0x3 ;  /* 0x00000031c3007c11 */ /* 0x040fe4000f8e18ff */
[----:B------:R-:W-:Y:S02]  /*4d90*/  SHF.L.U32 R3, R182, 0x1f, RZ ;  /* 0x0000001fb6037819 */ /* 0x000fe400000006ff */
[----:B------:R-:W-:Y:S02]  /*4da0*/  LEA R16, R195, UR49, 0x4 ;  /* 0x00000031c3107c11 */ /* 0x000fe4000f8e20ff */
[----:B------:R-:W2:Y:S02]  /*4db0*/  SYNCS.PHASECHK.TRANS64.TRYWAIT P0, [R0+URZ+0xf0], R3 ;  /* 0x0000f003000075a7 */ /* 0x000ea400080011ff */
[----:B-12---:R-:W-:Y:S05]  /*4dc0*/  @!P0 BRA `(.L_x_88) ;  /* 0x0000004400048947 */ /* 0x006fea0003800000 */
.L_x_166:
[----:B------:R-:W4:Y:S01]  /*4dd0*/  LDC.64 R12, c[0x0][0xb10] ;  /* 0x0002c400ff0c7b82 */ /* 0x000f220000000a00 */
[----:B------:R-:W3:Y:S01]  /*4de0*/  LDS.128 R16, [R16+0x180] ;  /* 0x0001800010107984 */ /* 0x000ee20000000c00 */
[----:B-1----:R-:W-:Y:S01]  /*4df0*/  ISETP.NE.AND P1, PT, R73, 0x1, PT ;  /* 0x000000014900780c */ /* 0x002fe20003f25270 */
[----:B--2---:R-:W-:Y:S01]  /*4e00*/  VIADD R0, R0, 0x100 ;  /* 0x0000010000007836 */ /* 0x004fe20000000000 */
[----:B------:R-:W-:Y:S04]  /*4e10*/  ISETP.GE.AND P0, PT, R72, 0x1, PT ;  /* 0x000000014800780c */ /* 0x000fe80003f06270 */
[----:B------:R-:W1:Y:S01]  /*4e20*/  LDC.64 R10, c[0x0][0xb18] ;  /* 0x0002c600ff0a7b82 */ /* 0x000e620000000a00 */
[----:B------:R-:W-:Y:S01]  /*4e30*/  PRMT R0, RZ, 0x654, R0 ;  /* 0x00000654ff007816 */ /* 0x000fe20000000000 */
[----:B------:R-:W-:Y:S01]  /*4e40*/  @!PT LDS RZ, [RZ] ;  /* 0x00000000fffff984 */ /* 0x000fe20000000800 */
[----:B------:R-:W-:Y:S01]  /*4e50*/  @!PT LDS RZ, [RZ] ;  /* 0x00000000fffff984 */ /* 0x000fe20000000800 */
[----:B------:R-:W-:Y:S01]  /*4e60*/  @!PT LDS RZ, [RZ] ;  /* 0x00000000fffff984 */ /* 0x000fe20000000800 */
[----:B------:R-:W-:Y:S01]  /*4e70*/  @!PT LDS RZ, [RZ] ;  /* 0x00000000fffff984 */ /* 0x000fe20000000800 */
[----:B------:R2:W-:Y:S06]  /*4e80*/  MEMBAR.ALL.CTA ;  /* 0x0000000000007992 */ /* 0x0005ec0000008000 */
[----:B--2---:R-:W2:Y:S01]  /*4e90*/  FENCE.VIEW.ASYNC.S ;  /* 0x00000000000073c6 */ /* 0x004ea20000000000 */
[----:B------:R-:W1:Y:S08]  /*4ea0*/  @!P1 LDC R14, c[0x0][0xb20] ;  /* 0x0002c800ff0e9b82 */ /* 0x000e700000000800 */
[----:B------:R-:W1:Y:S01]  /*4eb0*/  @!P1 LDC R9, c[0x0][0xb0c] ;  /* 0x0002c300ff099b82 */ /* 0x000e620000000800 */
[----:B--2---:R2:W-:Y:S01]  /*4ec0*/  SYNCS.ARRIVE.TRANS64.RED.A1T0 RZ, [R0+URZ], RZ ;  /* 0x000000ff00ff79a7 */ /* 0x0045e200081004ff */
[----:B---3--:R-:W-:Y:S04]  /*4ed0*/  LOP3.LUT P4, RZ, R18, 0x1, RZ, 0xc0, !PT ;  /* 0x0000000112ff7812 */ /* 0x008fe8000788c0ff */
[----:B------:R-:W-:Y:S09]  /*4ee0*/  P2R R194, PR, RZ, 0x10 ;  /* 0x00000010ffc27803 */ /* 0x000ff20000000000 */
[----:B------:R-:W-:Y:S02]  /*4ef0*/  @P4 MOV R77, R16 ;  /* 0x00000010004d4202 */ /* 0x000fe40000000f00 */
[----:B------:R-:W-:Y:S01]  /*4f00*/  @P4 LOP3.LUT R75, R17, 0xffff, RZ, 0xc0, !PT ;  /* 0x0000ffff114b4812 */ /* 0x000fe200078ec0ff */
[----:B--2-4-:R-:W-:Y:S06]  /*4f10*/  @!P0 BRA `(.L_x_89) ;  /* 0x0000000000a48947 */ /* 0x014fec0003800000 */
[----:B------:R-:W-:Y:S01]  /*4f20*/  IMAD.HI.U32 R23, R178, R71, RZ ;  /* 0x00000047b2177227 */ /* 0x000fe200078e00ff */
[----:B------:R-:W-:Y:S02]  /*4f30*/  ISETP.NE.AND P0, PT, R70, 0x1, PT ;  /* 0x000000014600780c */ /* 0x000fe40003f05270 */
[----:B------:R-:W-:Y:S01]  /*4f40*/  ISETP.NE.AND P2, PT, R72, 0x1, PT ;  /* 0x000000014800780c */ /* 0x000fe20003f45270 */
[----:B------:R-:W-:Y:S01]  /*4f50*/  IMAD.HI.U32 R22, R177, R168, RZ ;  /* 0x000000a8b1167227 */ /* 0x000fe200078e00ff */
[----:B------:R-:W-:Y:S02]  /*4f60*/  SHF.R.U32.HI R23, RZ, R174, R23 ;  /* 0x000000aeff177219 */ /* 0x000fe40000011617 */
[----:B------:R-:W-:Y:S01]  /*4f70*/  ISETP.NE.AND P3, PT, R74, 0x1, PT ;  /* 0x000000014a00780c */ /* 0x000fe20003f65270 */
[----:B------:R-:W-:Y:S01]  /*4f80*/  IMAD.HI.U32 R26, R77, R168, RZ ;  /* 0x000000a84d1a7227 */ /* 0x000fe200078e00ff */
[----:B------:R-:W-:Y:S02]  /*4f90*/  SHF.R.U32.HI R22, RZ, R169, R22 ;  /* 0x000000a9ff167219 */ /* 0x000fe40000011616 */
[----:B------:R-:W-:Y:S01]  /*4fa0*/  SEL R3, R178, R23, !P0 ;  /* 0x00000017b2037207 */ /* 0x000fe20004000000 */
[----:B------:R-:W-:Y:S01]  /*4fb0*/  IMAD.HI.U32 R23, R75, R71, RZ ;  /* 0x000000474b177227 */ /* 0x000fe200078e00ff */
[----:B------:R-:W-:Y:S02]  /*4fc0*/  SEL R7, R177, R22, !P3 ;  /* 0x00000016b1077207 */ /* 0x000fe40005800000 */
[----:B------:R-:W-:Y:S01]  /*4fd0*/  SHF.R.U32.HI R26, RZ, R169, R26 ;  /* 0x000000a9ff1a7219 */ /* 0x000fe2000001161a */
[-C--:B------:R-:W-:Y:S04]  /*4fe0*/  IMAD.HI.U32 R22, R3, R68.reuse, RZ ;  /* 0x0000004403167227 */ /* 0x080fe800078e00ff */
[----:B------:R-:W-:Y:S01]  /*4ff0*/  IMAD.HI.U32 R24, R7, R68, RZ ;  /* 0x0000004407187227 */ /* 0x000fe200078e00ff */
[-C--:B------:R-:W-:Y:S02]  /*5000*/  @P2 SHF.R.U32.HI R3, RZ, R69.reuse, R22 ;  /* 0x00000045ff032219 */ /* 0x080fe40000011616 */
[----:B------:R-:W-:Y:S02]  /*5010*/  SHF.R.U32.HI R22, RZ, R174, R23 ;  /* 0x000000aeff167219 */ /* 0x000fe40000011617 */
[----:B------:R-:W-:Y:S01]  /*5020*/  @P2 SHF.R.U32.HI R7, RZ, R69, R24 ;  /* 0x00000045ff072219 */ /* 0x000fe20000011618 */
[C---:B------:R-:W-:Y:S01]  /*5030*/  IMAD R2, R72.reuse, R3, RZ ;  /* 0x0000000348027224 */ /* 0x040fe200078e02ff */
[----:B------:R-:W-:Y:S02]  /*5040*/  SEL R5, R75, R22, !P0 ;  /* 0x000000164b057207 */ /* 0x000fe40004000000 */
[----:B------:R-:W-:Y:S01]  /*5050*/  SEL R3, R77, R26, !P3 ;  /* 0x0000001a4d037207 */ /* 0x000fe20005800000 */
[----:B------:R-:W-:Y:S01]  /*5060*/  IMAD R4, R72, R7, RZ ;  /* 0x0000000748047224 */ /* 0x000fe200078e02ff */
[C---:B------:R-:W-:Y:S01]  /*5070*/  ISETP.GE.AND P0, PT, R5.reuse, R2, PT ;  /* 0x000000020500720c */ /* 0x040fe20003f06270 */
[----:B------:R-:W-:Y:S03]  /*5080*/  IMAD.HI.U32 R6, R5, R68, RZ ;  /* 0x0000004405067227 */ /* 0x000fe600078e00ff */
[----:B------:R-:W-:Y:S01]  /*5090*/  ISETP.GE.OR P0, PT, R3, R4, P0 ;  /* 0x000000040300720c */ /* 0x000fe20000706670 */
[----:B------:R-:W-:Y:S01]  /*50a0*/  IMAD.MOV R4, RZ, RZ, -R3 ;  /* 0x000000ffff047224 */ /* 0x000fe200078e0a03 */
[-C--:B------:R-:W-:Y:S03]  /*50b0*/  SHF.R.U32.HI R6, RZ, R69.reuse, R6 ;  /* 0x00000045ff067219 */ /* 0x080fe60000011606 */
[----:B------:R-:W-:Y:S01]  /*50c0*/  IMAD R77, R74, R4, R77 ;  /* 0x000000044a4d7224 */ /* 0x000fe200078e024d */
[----:B------:R-:W-:Y:S05]  /*50d0*/  SEL R15, R5, R6, !P2 ;  /* 0x00000006050f7207 */ /* 0x000fea0005000000 */
[----:B------:R-:W-:Y:S02]  /*50e0*/  IMAD.MOV R6, RZ, RZ, -R15 ;  /* 0x000000ffff067224 */ /* 0x000fe400078e0a0f */
[C---:B------:R-:W-:Y:S04]  /*50f0*/  @!P0 IMAD.HI.U32 R2, R3.reuse, R68, RZ ;  /* 0x0000004403028227 */ /* 0x040fe800078e00ff */
[----:B------:R-:W-:Y:S01]  /*5100*/  IMAD R6, R72, R6, R5 ;  /* 0x0000000648067224 */ /* 0x000fe200078e0205 */
[----:B------:R-:W-:Y:S04]  /*5110*/  @!P0 SHF.R.U32.HI R2, RZ, R69, R2 ;  /* 0x00000045ff028219 */ /* 0x000fe80000011602 */
[----:B------:R-:W-:Y:S02]  /*5120*/  @!P0 SEL R0, R3, R2, !P2 ;  /* 0x0000000203008207 */ /* 0x000fe40005000000 */
[----:B------:R-:W-:Y:S02]  /*5130*/  IADD3 R2, PT, PT, -R5, RZ, RZ ;  /* 0x000000ff05027210 */ /* 0x000fe40007ffe1ff */
[----:B------:R-:W-:Y:S01]  /*5140*/  @!P0 IADD3 R8, PT, PT, R15, -R0, RZ ;  /* 0x800000000f088210 */ /* 0x000fe20007ffe0ff */
[----:B------:R-:W-:Y:S02]  /*5150*/  @!P0 IMAD R0, R7, R6, R0 ;  /* 0x0000000607008224 */ /* 0x000fe400078e0200 */
[----:B------:R-:W-:Y:S02]  /*5160*/  IMAD R75, R70, R2, R75 ;  /* 0x00000002464b7224 */ /* 0x000fe400078e024b */
[----:B------:R-:W-:Y:S02]  /*5170*/  @!P0 IMAD R5, R8, R72, R3 ;  /* 0x0000004808058224 */ /* 0x000fe400078e0203 */
[----:B------:R-:W-:Y:S04]  /*5180*/  @!P0 IMAD.MOV.U32 R3, RZ, RZ, R0 ;  /* 0x000000ffff038224 */ /* 0x000fe800078e0000 */
[----:B------:R-:W-:Y:S02]  /*5190*/  IMAD R77, R3, R74, R77 ;  /* 0x0000004a034d7224 */ /* 0x000fe400078e024d */
[----:B------:R-:W-:Y:S07]  /*51a0*/  IMAD R75, R5, R70, R75 ;  /* 0x00000046054b7224 */ /* 0x000fee00078e024b */
.L_x_89:
[----:B-1----:R-:W-:Y:S01]  /*51b0*/  @!P1 ISETP.NE.AND P0, PT, R10, 0x1, PT ;  /* 0x000000010a00980c */ /* 0x002fe20003f05270 */
[----:B------:R-:W-:Y:S01]  /*51c0*/  @!P1 IMAD.HI.U32 R0, R77, R12, RZ ;  /* 0x0000000c4d009227 */ /* 0x000fe200078e00ff */
[----:B------:R-:W-:Y:S01]  /*51d0*/  @!P1 ISETP.NE.AND P2, PT, R9, 0x1, PT ;  /* 0x000000010900980c */ /* 0x000fe20003f45270 */
[----:B------:R-:W-:Y:S01]  /*51e0*/  ULOP3.LUT UP0, URZ, UR48, 0x1b0, URZ, 0xc0, !UPT ;  /* 0x000001b030ff7892 */ /* 0x000fe2000f80c0ff */
[----:B------:R-:W-:Y:S01]  /*51f0*/  R2UR UR42, R21 ;  /* 0x00000000152a72ca */ /* 0x000fe200000e0000 */
[----:B------:R-:W-:Y:S01]  /*5200*/  @!P1 IMAD.HI.U32 R3, R75, R11, RZ ;  /* 0x0000000b4b039227 */ /* 0x000fe200078e00ff */
[----:B------:R-:W-:Y:S02]  /*5210*/  @!P1 SHF.R.U32.HI R0, RZ, R13, R0 ;  /* 0x0000000dff009219 */ /* 0x000fe40000011600 */
[----:B------:R-:W-:Y:S01]  /*5220*/  R2UR UR41, R20 ;  /* 0x00000000142972ca */ /* 0x000fe200000e0000 */
[----:B------:R-:W-:Y:S01]  /*5230*/  VIADD R195, R195, 0x1 ;  /* 0x00000001c3c37836 */ /* 0x000fe20000000000 */
[----:B------:R-:W-:Y:S02]  /*5240*/  @!P1 SHF.R.U32.HI R2, RZ, R14, R3 ;  /* 0x0000000eff029219 */ /* 0x000fe40000011603 */
[----:B------:R-:W-:Y:S02]  /*5250*/  @!P1 SEL R3, R77, R0, !P2 ;  /* 0x000000004d039207 */ /* 0x000fe40005000000 */
[----:B------:R-:W-:Y:S02]  /*5260*/  @!P1 SEL R2, R75, R2, !P0 ;  /* 0x000000024b029207 */ /* 0x000fe40004000000 */
[----:B------:R-:W-:Y:S01]  /*5270*/  @P4 SHF.R.U32.HI R179, RZ, 0x10, R17 ;  /* 0x00000010ffb34819 */ /* 0x000fe20000011611 */
[----:B------:R-:W-:Y:S02]  /*5280*/  USHF.L.U32 UR42, UR42, 0x7, URZ ;  /* 0x000000072a2a7899 */ /* 0x000fe400080006ff */
[----:B------:R-:W-:Y:S02]  /*5290*/  @!P1 IMAD.IADD R0, R2, 0x1, -R3 ;  /* 0x0000000102009824 */ /* 0x000fe400078e0a03 */
[----:B------:R-:W-:Y:S01]  /*52a0*/  @!P1 IMAD.IADD R2, R3, 0x1, -R2 ;  /* 0x0000000103029824 */ /* 0x000fe200078e0a02 */
[----:B------:R-:W-:Y:S01]  /*52b0*/  USHF.L.U32 UR41, UR41, 0x7, URZ ;  /* 0x0000000729297899 */ /* 0x000fe200080006ff */
[----:B------:R-:W-:Y:S02]  /*52c0*/  @!P1 IMAD R77, R0, R9, R77 ;  /* 0x00000009004d9224 */ /* 0x000fe400078e024d */
[----:B------:R-:W-:Y:S01]  /*52d0*/  @!P1 IMAD R75, R2, R10, R75 ;  /* 0x0000000a024b9224 */ /* 0x000fe200078e024b */
[----:B------:R-:W-:Y:S08]  /*52e0*/  BRA.U !UP0, `(.L_x_90) ;  /* 0x0000000108407547 */ /* 0x000ff0000b800000 */
[----:B------:R-:W1:Y:S01]  /*52f0*/  LDCU.64 UR8, c[0x4][0x80] ;  /* 0x01001000ff0877ac */ /* 0x000e620008000a00 */
[----:B------:R-:W-:Y:S01]  /*5300*/  MOV R3, 0x0 ;  /* 0x0000000000037802 */ /* 0x000fe20000000f00 */
[----:B------:R-:W-:Y:S02]  /*5310*/  HFMA2 R12, -RZ, RZ, 0, 5.9604644775390625e-08 ;  /* 0x00000001ff0c7431 */ /* 0x000fe400000001ff */
[----:B------:R-:W-:Y:S02]  /*5320*/  IMAD.MOV.U32 R8, RZ, RZ, 0x70 ;  /* 0x00000070ff087424 */ /* 0x000fe400078e00ff */
[----:B------:R-:W-:Y:S01]  /*5330*/  IMAD.MOV.U32 R13, RZ, RZ, RZ ;  /* 0x000000ffff0d7224 */ /* 0x000fe200078e00ff */
[----:B------:R-:W2:Y:S01]  /*5340*/  LDCU.64 UR6, c[0x4][0x88] ;  /* 0x01001100ff0677ac */ /* 0x000ea20008000a00 */
[----:B------:R-:W3:Y:S01]  /*5350*/  LDC.64 R2, c[0x4][R3] ;  /* 0x0100000003027b82 */ /* 0x000ee20000000a00 */
[----:B------:R-:W4:Y:S01]  /*5360*/  LDCU.64 UR4, c[0x4][0x8] ;  /* 0x01000100ff0477ac */ /* 0x000f220008000a00 */
[----:B-1----:R-:W-:Y:S01]  /*5370*/  MOV R5, UR9 ;  /* 0x0000000900057c02 */ /* 0x002fe20008000f00 */
[----:B------:R-:W-:Y:S01]  /*5380*/  IMAD.U32 R4, RZ, RZ, UR8 ;  /* 0x00000008ff047e24 */ /* 0x000fe2000f8e00ff */
[----:B--2---:R-:W-:Y:S01]  /*5390*/  MOV R7, UR7 ;  /* 0x0000000700077c02 */ /* 0x004fe20008000f00 */
[----:B------:R-:W-:Y:S01]  /*53a0*/  IMAD.U32 R6, RZ, RZ, UR6 ;  /* 0x00000006ff067e24 */ /* 0x000fe2000f8e00ff */
[----:B----4-:R-:W-:Y:S01]  /*53b0*/  MOV R11, UR5 ;  /* 0x00000005000b7c02 */ /* 0x010fe20008000f00 */
[----:B------:R-:W-:Y:S02]  /*53c0*/  IMAD.U32 R10, RZ, RZ, UR4 ;  /* 0x00000004ff0a7e24 */ /* 0x000fe4000f8e00ff */
[----:B------:R-:W-:Y:S07]  /*53d0*/  LEPC R20, `(.L_x_90) ;  /* 0x000000001014794e */ /* 0x000fee0000000000 */
[----:B---3-5:R-:W-:Y:S05]  /*53e0*/  CALL.ABS.NOINC R2 ;  /* 0x0000000002007343 */ /* 0x028fea0003c00000 */
.L_x_90:
[----:B------:R-:W-:Y:S01]  /*53f0*/  LOP3.LUT P0, RZ, R192, 0x1b0, RZ, 0xc0, !PT ;  /* 0x000001b0c0ff7812 */ /* 0x000fe2000780c0ff */
[----:B------:R-:W-:Y:S11]  /*5400*/  BSSY.RECONVERGENT B6, `(.L_x_91) ;  /* 0x0000013000067945 */ /* 0x000ff60003800200 */
[----:B------:R-:W-:Y:S01]  /*5410*/  @!UPT UIADD3 URZ, UPT, UPT, URZ, URZ, URZ ;  /* 0x000000fffffff290 */ /* 0x000fe2000fffe0ff */
[----:B------:R-:W-:Y:S05]  /*5420*/  @!P0 BRA `(.L_x_92) ;  /* 0x0000000000408947 */ /* 0x000fea0003800000 */
        /* <DEDUP_REMOVED lines=16> */
.L_x_92:
[----:B------:R-:W-:Y:S05]  /*5530*/  BSYNC.RECONVERGENT B6 ;  /* 0x0000000000067941 */ /* 0x000fea0003800200 */
.L_x_91:
[----:B------:R-:W-:Y:S01]  /*5540*/  ISETP.NE.U32.AND P4, PT, R166, RZ, PT ;  /* 0x000000ffa600720c */ /* 0x000fe20003f85070 */
[----:B------:R-:W-:Y:S01]  /*5550*/  UISETP.NE.AND UP2, UPT, UR50, URZ, UPT ;  /* 0x000000ff3200728c */ /* 0x000fe2000bf45270 */
[----:B------:R-:W-:Y:S01]  /*5560*/  ISETP.NE.U32.AND P2, PT, RZ, UR38, PT ;  /* 0x00000026ff007c0c */ /* 0x000fe2000bf45070 */
[----:B------:R-:W-:Y:S01]  /*5570*/  UISETP.NE.U32.AND UP1, UPT, UR44, URZ, UPT ;  /* 0x000000ff2c00728c */ /* 0x000fe2000bf25070 */
[----:B------:R-:W-:Y:S01]  /*5580*/  ISETP.NE.AND.EX P4, PT, R167, RZ, PT, P4 ;  /* 0x000000ffa700720c */ /* 0x000fe20003f85340 */
[----:B------:R-:W-:Y:S01]  /*5590*/  UPLOP3.LUT UP0, UPT, UPT, UPT, UPT, 0x40, 0x4 ;  /* 0x000000000004789c */ /* 0x000fe20003f0e870 */
[----:B------:R-:W-:Y:S01]  /*55a0*/  ISETP.NE.AND.EX P2, PT, RZ, UR39, PT, P2 ;  /* 0x00000027ff007c0c */ /* 0x000fe2000bf45320 */
[----:B------:R-:W-:Y:S01]  /*55b0*/  UISETP.NE.AND.EX UP1, UPT, UR45, URZ, UPT, UP1 ;  /* 0x000000ff2d00728c */ /* 0x000fe2000bf25310 */
[----:B------:R-:W-:Y:S04]  /*55c0*/  PLOP3.LUT P1, PT, PT, PT, UP2, 0x80, 0x8 ;  /* 0x000000000008781c */ /* 0x000fe80003f2f028 */
[----:B------:R-:W-:Y:S06]  /*55d0*/  @UP2 UPLOP3.LUT UP0, UPT, UPT, UPT, UP1, 0x80, 0x8 ;  /* 0x000000000008289c */ /* 0x000fec0003f0f010 */
[----:B------:R-:W-:Y:S01]  /*55e0*/  PLOP3.LUT P0, PT, PT, PT, UP0, 0x80, 0x8 ;  /* 0x000000000008781c */ /* 0x000fe20003f0f008 */
[----:B------:R-:W-:Y:S01]  /*55f0*/  @!UPT UIADD3 URZ, UPT, UPT, URZ, URZ, URZ ;  /* 0x000000fffffff290 */ /* 0x000fe2000fffe0ff */
[----:B------:R-:W-:Y:S11]  /*5600*/  BRA.U !UP1, `(.L_x_93) ;  /* 0x0000000109387547 */ /* 0x000ff6000b800000 */
[----:B------:R-:W-:Y:S01]  /*5610*/  UISETP.NE.U32.AND UP0, UPT, UR38, URZ, UPT ;  /* 0x000000ff2600728c */ /* 0x000fe2000bf05070 */
[----:B------:R-:W-:Y:S02]  /*5620*/  HFMA2 R0, -RZ, RZ, 0, 5.9604644775390625e-08 ;  /* 0x00000001ff007431 */ /* 0x000fe400000001ff */
[----:B------:R-:W-:Y:S01]  /*5630*/  IMAD.MOV.U32 R171, RZ, RZ, 0x1 ;  /* 0x00000001ffab7424 */ /* 0x000fe200078e00ff */
[----:B------:R-:W-:Y:S06]  /*5640*/  UISETP.NE.AND.EX UP0, UPT, UR39, URZ, UPT, UP0 ;  /* 0x000000ff2700728c */ /* 0x000fec000bf05300 */
[----:B------:R-:W-:Y:S05]  /*5650*/  PLOP3.LUT P3, PT, PT, PT, UP0, 0x80, 0x8 ;  /* 0x000000000008781c */ /* 0x000fea0003f6f008 */
[----:B------:R-:W1:Y:S01]  /*5660*/  @UP0 LDCU.64 UR6, c[0x0][0x888] ;  /* 0x00011100ff0607ac */ /* 0x000e620008000a00 */
[----:B------:R-:W-:Y:S07]  /*5670*/  @UP0 UIMAD UR4, UR36, UR44, URZ ;  /* 0x0000002c240402a4 */ /* 0x000fee000f8e02ff */
[----:B------:R-:W-:Y:S01]  /*5680*/  @!P3 PRMT R171, R0, 0x7610, R171 ;  /* 0x0000761000abb816 */ /* 0x000fe200000000ab */
[----:B-1----:R-:W-:Y:S03]  /*5690*/  @UP0 UIMAD.WIDE UR6, UR4, 0x4, UR6 ;  /* 0x00000004040608a5 */ /* 0x002fe6000f8e0206 */
[----:B------:R-:W1:Y:S03]  /*56a0*/  @!UP0 LDCU UR4, c[0x0][0x880] ;  /* 0x00011000ff0487ac */ /* 0x000e660008000800 */
[----:B------:R-:W-:Y:S01]  /*56b0*/  IMAD.U32 R2, RZ, RZ, UR6 ;  /* 0x00000006ff027e24 */ /* 0x000fe2000f8e00ff */
[----:B------:R-:W-:Y:S05]  /*56c0*/  MOV R3, UR7 ;  /* 0x0000000700037c02 */ /* 0x000fea0008000f00 */
[----:B-----5:R2:W5:Y:S02]  /*56d0*/  @P3 LDG.E R81, desc[UR46][R2.64] ;  /* 0x0000002e02513981 */ /* 0x020564000c1e1900 */
[----:B-12---:R-:W-:Y:S02]  /*56e0*/  @!P3 IMAD.U32 R81, RZ, RZ, UR4 ;  /* 0x00000004ff51be24 */ /* 0x006fe4000f8e00ff */
.L_x_93:
[----:B------:R-:W-:Y:S05]  /*56f0*/  @!P4 BRA `(.L_x_94) ;  /* 0x000000000020c947 */ /* 0x000fea0003800000 */
[----:B------:R-:W-:Y:S04]  /*5700*/  ISETP.NE.U32.AND P3, PT, R164, RZ, PT ;  /* 0x000000ffa400720c */ /* 0x000fe80003f65070 */
[----:B------:R-:W-:Y:S11]  /*5710*/  ISETP.NE.AND.EX P3, PT, R165, RZ, PT, P3 ;  /* 0x000000ffa500720c */ /* 0x000ff60003f65330 */
[----:B------:R-:W-:Y:S02]  /*5720*/  @!UPT UIADD3 URZ, UPT, UPT, URZ, URZ, URZ ;  /* 0x000000fffffff290 */ /* 0x000fe4000fffe0ff */
[----:B------:R-:W1:Y:S01]  /*5730*/  @P3 LDC.64 R2, c[0x0][0x8a8] ;  /* 0x00022a00ff023b82 */ /* 0x000e620000000a00 */
[----:B------:R-:W-:Y:S04]  /*5740*/  @P3 IMAD R0, R166, UR36, RZ ;  /* 0x00000024a6003c24 */ /* 0x000fe8000f8e02ff */
[----:B-1----:R-:W-:Y:S05]  /*5750*/  @P3 IMAD.WIDE R2, R0, 0x4, R2 ;  /* 0x0000000400023825 */ /* 0x002fea00078e0202 */
[----:B-----5:R1:W5:Y:S02]  /*5760*/  @P3 LDG.E R78, desc[UR46][R2.64] ;  /* 0x0000002e024e3981 */ /* 0x020364000c1e1900 */
[----:B-1----:R-:W2:Y:S02]  /*5770*/  @!P3 LDC R78, c[0x0][0x8a0] ;  /* 0x00022800ff4ebb82 */ /* 0x002ea40000000800 */
.L_x_94:
[----:B-----5:R-:W-:Y:S01]  /*5780*/  FSETP.NEU.AND P4, PT, R81, RZ, PT ;  /* 0x000000ff5100720b */ /* 0x020fe20003f8d000 */
[----:B------:R-:W-:Y:S01]  /*5790*/  BSSY B1, `(.L_x_95) ;  /* 0x0000047000017945 */ /* 0x000fe20003800000 */
[----:B------:R-:W-:Y:S01]  /*57a0*/  SEL R5, RZ, 0xffffffff, P2 ;  /* 0xffffffffff057807 */ /* 0x000fe20001000000 */
[----:B------:R-:W-:Y:S01]  /*57b0*/  IMAD.MOV.U32 R208, RZ, RZ, 0x1 ;  /* 0x00000001ffd07424 */ /* 0x000fe200078e00ff */
[----:B------:R-:W-:Y:S01]  /*57c0*/  LOP3.LUT P3, RZ, R171, 0xff, RZ, 0xc0, !PT ;  /* 0x000000ffabff7812 */ /* 0x000fe2000786c0ff */
[C---:B------:R-:W-:Y:S01]  /*57d0*/  IMAD R80, R76.reuse, 0x80, R79 ;  /* 0x000000804c507824 */ /* 0x040fe200078e024f */
[----:B------:R-:W-:Y:S02]  /*57e0*/  @P1 SEL R0, RZ, 0xffffffff, P4 ;  /* 0xffffffffff001807 */ /* 0x000fe40002000000 */
[----:B------:R-:W-:Y:S02]  /*57f0*/  CS2R R162, SRZ ;  /* 0x0000000000a27805 */ /* 0x000fe4000001ff00 */
[----:B------:R-:W-:Y:S02]  /*5800*/  LEA R3, R181, UR49, 0x3 ;  /* 0x00000031b5037c11 */ /* 0x000fe4000f8e18ff */
[----:B------:R-:W-:Y:S02]  /*5810*/  CS2R R160, SRZ ;  /* 0x0000000000a07805 */ /* 0x000fe4000001ff00 */
[----:B------:R-:W-:Y:S02]  /*5820*/  @P0 SEL R0, R5, R0, !P3 ;  /* 0x0000000005000207 */ /* 0x000fe40005800000 */
[----:B------:R-:W-:Y:S02]  /*5830*/  CS2R R158, SRZ ;  /* 0x00000000009e7805 */ /* 0x000fe4000001ff00 */
[----:B------:R-:W-:Y:S02]  /*5840*/  LEA R207, R76, UR49, 0x3 ;  /* 0x000000314ccf7c11 */ /* 0x000fe4000f8e18ff */
[----:B------:R-:W-:Y:S02]  /*5850*/  CS2R R156, SRZ ;  /* 0x00000000009c7805 */ /* 0x000fe4000001ff00 */
[----:B------:R-:W-:Y:S02]  /*5860*/  @P1 LOP3.LUT R0, R0, 0x1, RZ, 0xc0, !PT ;  /* 0x0000000100001812 */ /* 0x000fe400078ec0ff */
[----:B------:R-:W-:Y:S02]  /*5870*/  CS2R R154, SRZ ;  /* 0x00000000009a7805 */ /* 0x000fe4000001ff00 */
[----:B------:R-:W-:Y:S02]  /*5880*/  SHF.L.U32 R2, R183, 0x1f, RZ ;  /* 0x0000001fb7027819 */ /* 0x000fe400000006ff */
[----:B------:R-:W-:Y:S02]  /*5890*/  CS2R R152, SRZ ;  /* 0x0000000000987805 */ /* 0x000fe4000001ff00 */
[----:B------:R-:W-:Y:S02]  /*58a0*/  ISETP.NE.U32.OR P6, PT, R0, 0x1, !P1 ;  /* 0x000000010000780c */ /* 0x000fe40004fc5470 */
[----:B------:R-:W-:Y:S02]  /*58b0*/  CS2R R150, SRZ ;  /* 0x0000000000967805 */ /* 0x000fe4000001ff00 */
[----:B------:R-:W-:Y:S02]  /*58c0*/  PLOP3.LUT P2, PT, PT, PT, UP1, 0x80, 0x8 ;  /* 0x000000000008781c */ /* 0x000fe40003f4f018 */
[----:B------:R-:W-:Y:S02]  /*58d0*/  CS2R R148, SRZ ;  /* 0x0000000000947805 */ /* 0x000fe4000001ff00 */
[----:B------:R-:W-:Y:S02]  /*58e0*/  SEL R0, RZ, 0xffffffff, P4 ;  /* 0xffffffffff007807 */ /* 0x000fe40002000000 */
[----:B------:R-:W-:Y:S03]  /*58f0*/  P2R R184, PR, RZ, 0x40 ;  /* 0x00000040ffb87803 */ /* 0x000fe60000000000 */
[----:B------:R-:W-:Y:S04]  /*5900*/  @P6 SHF.L.U32 R4, R180, 0x1f, RZ ;  /* 0x0000001fb4046819 */ /* 0x000fe800000006ff */
[----:B------:R-:W-:Y:S01]  /*5910*/  @P2 SEL R0, R5, R0, !P3 ;  /* 0x0000000005002207 */ /* 0x000fe20005800000 */
[----:B------:R-:W1:Y:S03]  /*5920*/  @P6 SYNCS.PHASECHK.TRANS64.TRYWAIT P1, [R3+URZ+0xc0], R4 ;  /* 0x0000c004030065a7 */ /* 0x000e6600080211ff */
[----:B------:R-:W-:Y:S04]  /*5930*/  LOP3.LUT R0, R0, 0x1, RZ, 0xc0, !PT ;  /* 0x0000000100007812 */ /* 0x000fe800078ec0ff */
[----:B------:R-:W-:Y:S04]  /*5940*/  ISETP.NE.U32.AND P5, PT, R0, 0x1, PT ;  /* 0x000000010000780c */ /* 0x000fe80003fa5070 */
[----:B------:R-:W-:Y:S01]  /*5950*/  P2R R209, PR, RZ, 0x20 ;  /* 0x00000020ffd17803 */ /* 0x000fe20000000000 */
[----:B------:R3:W4:Y:S01]  /*5960*/  SYNCS.PHASECHK.TRANS64.TRYWAIT P0, [R207+URZ+0x110], R2 ;  /* 0x00011002cf0075a7 */ /* 0x00072200080011ff */
[----:B-1----:R-:W-:Y:S01]  /*5970*/  @P6 SEL R208, RZ, 0x1, !P1 ;  /* 0x00000001ffd06807 */ /* 0x002fe20004800000 */
[----:B---3--:R-:W-:Y:S06]  /*5980*/  @!P6 BRA `(.L_x_96) ;  /* 0x00000000009ce947 */ /* 0x008fec0003800000 */
[----:B------:R-:W-:Y:S01]  /*5990*/  @P5 IMAD R6, R181, 0x2000, R190 ;  /* 0x00002000b5065824 */ /* 0x000fe200078e02be */
[----:B------:R-:W-:Y:S01]  /*59a0*/  ISETP.NE.AND P1, PT, R208, RZ, PT ;  /* 0x000000ffd000720c */ /* 0x000fe20003f25270 */
[----:B------:R-:W-:Y:S01]  /*59b0*/  BSSY B0, `(.L_x_97) ;  /* 0x0000010000007945 */ /* 0x000fe20003800000 */
[----:B------:R-:W-:Y:S01]  /*59c0*/  CS2R R150, SRZ ;  /* 0x0000000000967805 */ /* 0x000fe2000001ff00 */
[--C-:B------:R-:W-:Y:S01]  /*59d0*/  @P5 IMAD R7, R191, -0x10, R6.reuse ;  /* 0xfffffff0bf075824 */ /* 0x100fe200078e0206 */
[----:B------:R-:W-:Y:S01]  /*59e0*/  CS2R R148, SRZ ;  /* 0x0000000000947805 */ /* 0x000fe2000001ff00 */
[----:B------:R-:W-:Y:S01]  /*59f0*/  @P5 IMAD R5, R189, -0x10, R6 ;  /* 0xfffffff0bd055824 */ /* 0x000fe200078e0206 */
[----:B------:R-:W-:Y:S01]  /*5a00*/  CS2R R158, SRZ ;  /* 0x00000000009e7805 */ /* 0x000fe2000001ff00 */
[----:B------:R-:W-:Y:S01]  /*5a10*/  @P5 IMAD R4, R188, 0x10, R7 ;  /* 0x00000010bc045824 */ /* 0x000fe200078e0207 */
[----:B------:R-:W-:Y:S02]  /*5a20*/  CS2R R156, SRZ ;  /* 0x00000000009c7805 */ /* 0x000fe4000001ff00 */
[----:B------:R-:W-:Y:S02]  /*5a30*/  CS2R R154, SRZ ;  /* 0x00000000009a7805 */ /* 0x000fe4000001ff00 */
[----:B------:R-:W-:Y:S02]  /*5a40*/  CS2R R152, SRZ ;  /* 0x0000000000987805 */ /* 0x000fe4000001ff00 */
[----:B------:R-:W-:Y:S02]  /*5a50*/  CS2R R162, SRZ ;  /* 0x0000000000a27805 */ /* 0x000fe4000001ff00 */
[----:B------:R-:W-:Y:S01]  /*5a60*/  CS2R R160, SRZ ;  /* 0x0000000000a07805 */ /* 0x000fe2000001ff00 */
[----:B------:R-:W-:Y:S06]  /*5a70*/  @P1 BRA `(.L_x_98) ;  /* 0x00000000000c1947 */ /* 0x000fec0003800000 */
[----:B------:R-:W-:Y:S04]  /*5a80*/  SHF.L.U32 R0, R180, 0x1f, RZ ;  /* 0x0000001fb4007819 */ /* 0x000fe800000006ff */
[----:B------:R-:W1:Y:S02]  /*5a90*/  SYNCS.PHASECHK.TRANS64.TRYWAIT P1, [R3+URZ+0xc0], R0 ;  /* 0x0000c000030075a7 */ /* 0x000e6400080211ff */
[----:B-1----:R-:W-:Y:S05]  /*5aa0*/  @!P1 BRA `(.L_x_99) ;  /* 0x0000003400e09947 */ /* 0x002fea0003800000 */
.L_x_98:
[----:B------:R-:W-:Y:S05]  /*5ab0*/  BSYNC B0 ;  /* 0x0000000000007941 */ /* 0x000fea0003800000 */
.L_x_97:
[----:B------:R-:W-:Y:S01]  /*5ac0*/  ISETP.NE.AND P1, PT, R209, RZ, PT ;  /* 0x000000ffd100720c */ /* 0x000fe20003f25270 */
[----:B-1----:R-:W-:Y:S02]  /*5ad0*/  VIADD R3, R3, 0xd0 ;  /* 0x000000d003037836 */ /* 0x002fe40000000000 */
[----:B------:R-:W-:Y:S02]  /*5ae0*/  IMAD.U32 R0, RZ, RZ, UR37 ;  /* 0x00000025ff007e24 */ /* 0x000fe4000f8e00ff */
[----:B------:R-:W-:Y:S03]  /*5af0*/  VIADD R181, R181, 0x1 ;  /* 0x00000001b5b57836 */ /* 0x000fe60000000000 */
[----:B------:R-:W-:Y:S05]  /*5b00*/  PRMT R0, R0, 0x654, R3 ;  /* 0x0000065400007816 */ /* 0x000fea0000000003 */
[----:B------:R1:W3:Y:S04]  /*5b10*/  @P1 LDS.128 R148, [R6] ;  /* 0x0000000006941984 */ /* 0x0002e80000000c00 */
[----:B------:R1:W1:Y:S04]  /*5b20*/  @P1 LDS.128 R156, [R5+0x20] ;  /* 0x00002000059c1984 */ /* 0x0002680000000c00 */
[----:B------:R1:W1:Y:S04]  /*5b30*/  @P1 LDS.128 R152, [R7+0x10] ;  /* 0x0000100007981984 */ /* 0x0002680000000c00 */
[----:B------:R1:W1:Y:S01]  /*5b40*/  @P1 LDS.128 R160, [R4+0x10] ;  /* 0x0000100004a01984 */ /* 0x0002620000000c00 */
[C---:B------:R-:W-:Y:S01]  /*5b50*/  ISETP.NE.AND P1, PT, R181.reuse, 0x2, PT ;  /* 0x00000002b500780c */ /* 0x040fe20003f25270 */
[----:B------:R-:W-:Y:S01]  /*5b60*/  @!PT LDS RZ, [RZ] ;  /* 0x00000000fffff984 */ /* 0x000fe20000000800 */
[----:B------:R-:W-:Y:S01]  /*5b70*/  @!PT LDS RZ, [RZ] ;  /* 0x00000000fffff984 */ /* 0x000fe20000000800 */
[----:B------:R-:W-:Y:S01]  /*5b80*/  @!PT LDS RZ, [RZ] ;  /* 0x00000000fffff984 */ /* 0x000fe20000000800 */
[----:B------:R-:W-:Y:S01]  /*5b90*/  @!PT LDS RZ, [RZ] ;  /* 0x00000000fffff984 */ /* 0x000fe20000000800 */
[----:B------:R5:W-:Y:S06]  /*5ba0*/  MEMBAR.ALL.CTA ;  /* 0x0000000000007992 */ /* 0x000bec0000008000 */
[----:B-----5:R-:W5:Y:S01]  /*5bb0*/  FENCE.VIEW.ASYNC.S ;  /* 0x00000000000073c6 */ /* 0x020f620000000000 */
[----:B------:R-:W-:Y:S02]  /*5bc0*/  SEL R3, RZ, 0x1, P1 ;  /* 0x00000001ff037807 */ /* 0x000fe40000800000 */
[----:B------:R-:W-:Y:S02]  /*5bd0*/  SEL R181, R181, RZ, P1 ;  /* 0x000000ffb5b57207 */ /* 0x000fe40000800000 */
[----:B------:R-:W-:Y:S01]  /*5be0*/  LOP3.LUT R180, R180, R3, RZ, 0x3c, !PT ;  /* 0x00000003b4b47212 */ /* 0x000fe200078e3cff */
[----:B-----5:R1:W-:Y:S06]  /*5bf0*/  SYNCS.ARRIVE.TRANS64.RED.A1T0 RZ, [R0+URZ], RZ ;  /* 0x000000ff00ff79a7 */ /* 0x0203ec00081004ff */
.L_x_96:
[----:B------:R-:W-:Y:S05]  /*5c00*/  BSYNC B1 ;  /* 0x0000000000017941 */ /* 0x000fea0003800000 */
.L_x_95:
[----:B-1----:R-:W-:Y:S04]  /*5c10*/  SHF.R.U32.HI R0, RZ, 0x15, R80 ;  /* 0x00000015ff007819 */ /* 0x002fe80000011650 */
[----:B------:R-:W-:Y:S01]  /*5c20*/  LOP3.LUT P1, RZ, R0, 0x3, R173, 0x48, !PT ;  /* 0x0000000300ff7812 */ /* 0x000fe200078248ad */
[----:B------:R-:W-:Y:S01]  /*5c30*/  @!UPT UIADD3 URZ, UPT, UPT, URZ, URZ, URZ ;  /* 0x000000fffffff290 */ /* 0x000fe2000fffe0ff */
[----:B----4-:R-:W-:Y:S11]  /*5c40*/  @P0 BRA `(.L_x_100) ;  /* 0x0000000000080947 */ /* 0x010ff60003800000 */
[----:B------:R-:W1:Y:S02]  /*5c50*/  SYNCS.PHASECHK.TRANS64.TRYWAIT P0, [R207+URZ+0x110], R2 ;  /* 0x00011002cf0075a7 */ /* 0x000e6400080011ff */
[----:B-1----:R-:W-:Y:S05]  /*5c60*/  @!P0 BRA `(.L_x_101) ;  /* 0x0000003400848947 */ /* 0x002fea0003800000 */
.L_x_100:
[----:B------:R-:W-:Y:S04]  /*5c70*/  BSSY.RECONVERGENT B6, `(.L_x_102) ;  /* 0x0000012000067945 */ /* 0x000fe80003800200 */
[----:B------:R-:W-:Y:S05]  /*5c80*/  @!P1 BRA `(.L_x_103) ;  /* 0x0000000000409947 */ /* 0x000fea0003800000 */
[----:B------:R-:W4:Y:S01]  /*5c90*/  LDCU.64 UR8, c[0x4][0x70] ;  /* 0x01000e00ff0877ac */ /* 0x000f220008000a00 */
[----:B------:R-:W-:Y:S01]  /*5ca0*/  MOV R3, 0x0 ;  /* 0x0000000000037802 */ /* 0x000fe20000000f00 */
[----:B------:R-:W-:Y:S02]  /*5cb0*/  HFMA2 R12, -RZ, RZ, 0, 5.9604644775390625e-08 ;  /* 0x00000001ff0c7431 */ /* 0x000fe400000001ff */
[----:B------:R-:W-:Y:S02]  /*5cc0*/  IMAD.MOV.U32 R8, RZ, RZ, 0x192 ;  /* 0x00000192ff087424 */ /* 0x000fe400078e00ff */
[----:B------:R-:W-:Y:S01]  /*5cd0*/  IMAD.MOV.U32 R13, RZ, RZ, RZ ;  /* 0x000000ffff0d7224 */ /* 0x000fe200078e00ff */
[----:B------:R-:W5:Y:S01]  /*5ce0*/  LDCU.64 UR6, c[0x4][0x78] ;  /* 0x01000f00ff0677ac */ /* 0x000f620008000a00 */
[----:B-1----:R-:W1:Y:S01]  /*5cf0*/  LDC.64 R2, c[0x4][R3] ;  /* 0x0100000003027b82 */ /* 0x002e620000000a00 */
[----:B------:R-:W2:Y:S01]  /*5d00*/  LDCU.64 UR4, c[0x4][0x10] ;  /* 0x01000200ff0477ac */ /* 0x000ea20008000a00 */
[----:B----4-:R-:W-:Y:S01]  /*5d10*/  MOV R5, UR9 ;  /* 0x0000000900057c02 */ /* 0x010fe20008000f00 */
[----:B------:R-:W-:Y:S01]  /*5d20*/  IMAD.U32 R4, RZ, RZ, UR8 ;  /* 0x00000008ff047e24 */ /* 0x000fe2000f8e00ff */
[----:B-----5:R-:W-:Y:S01]  /*5d30*/  MOV R7, UR7 ;  /* 0x0000000700077c02 */ /* 0x020fe20008000f00 */
[----:B------:R-:W-:Y:S01]  /*5d40*/  IMAD.U32 R6, RZ, RZ, UR6 ;  /* 0x00000006ff067e24 */ /* 0x000fe2000f8e00ff */
[----:B--2---:R-:W-:Y:S01]  /*5d50*/  MOV R11, UR5 ;  /* 0x00000005000b7c02 */ /* 0x004fe20008000f00 */
[----:B------:R-:W-:Y:S02]  /*5d60*/  IMAD.U32 R10, RZ, RZ, UR4 ;  /* 0x00000004ff0a7e24 */ /* 0x000fe4000f8e00ff */
[----:B------:R-:W-:Y:S07]  /*5d70*/  LEPC R20, `(.L_x_103) ;  /* 0x000000001014794e */ /* 0x000fee0000000000 */
[----:B-1-3--:R-:W-:Y:S05]  /*5d80*/  CALL.ABS.NOINC R2 ;  /* 0x0000000002007343 */ /* 0x00afea0003c00000 */
.L_x_103:
[----:B------:R-:W-:Y:S05]  /*5d90*/  BSYNC.RECONVERGENT B6 ;  /* 0x0000000000067941 */ /* 0x000fea0003800200 */
.L_x_102:
[-C--:B---3--:R-:W-:Y:S01]  /*5da0*/  F2FP.F16.E4M3.UNPACK_B R83, R148.reuse ;  /* 0x00000094ff53723e */ /* 0x088fe200020006ff */
[----:B------:R-:W-:Y:S05]  /*5db0*/  WARPSYNC.ALL ;  /* 0x0000000000007948 */ /* 0x000fea0003800000 */
[----:B------:R-:W-:Y:S01]  /*5dc0*/  R2UR UR4, R80 ;  /* 0x00000000500472ca */ /* 0x000fe200000e0000 */
[--C-:B------:R-:W-:Y:S01]  /*5dd0*/  HADD2.F32 R82, -RZ, R83.reuse.H0_H0 ;  /* 0x20000053ff527230 */ /* 0x100fe20000004100 */
[----:B------:R-:W-:Y:S01]  /*5de0*/  F2FP.F16.E4M3.UNPACK_B R85, R148.H1 ;  /* 0x00000094ff55723e */ /* 0x000fe200030006ff */
[----:B------:R-:W-:Y:S01]  /*5df0*/  HADD2.F32 R83, -RZ, R83.H1_H1 ;  /* 0x30000053ff537230 */ /* 0x000fe20000004100 */
[-C--:B------:R-:W-:Y:S01]  /*5e00*/  F2FP.F16.E4M3.UNPACK_B R87, R149.reuse ;  /* 0x00000095ff57723e */ /* 0x080fe200020006ff */
[----:B------:R-:W-:Y:S01]  /*5e10*/  BSSY.RECONVERGENT B0, `(.L_x_104) ;  /* 0x000011d000007945 */ /* 0x000fe20003800200 */
[----:B------:R-:W-:Y:S01]  /*5e20*/  F2FP.F16.E4M3.UNPACK_B R89, R149.H1 ;  /* 0x00000095ff59723e */ /* 0x000fe200030006ff */
[----:B------:R-:W-:Y:S01]  /*5e30*/  HADD2.F32 R84, -RZ, R85.H0_H0 ;  /* 0x20000055ff547230 */ /* 0x000fe20000004100 */
[-C--:B------:R-:W-:Y:S01]  /*5e40*/  F2FP.F16.E4M3.UNPACK_B R91, R150.reuse ;  /* 0x00000096ff5b723e */ /* 0x080fe200020006ff */
[----:B------:R-:W-:Y:S01]  /*5e50*/  HADD2.F32 R88, -RZ, R87.H1_H1 ;  /* 0x30000057ff587230 */ /* 0x000fe20000004100 */
[----:B------:R-:W-:Y:S01]  /*5e60*/  F2FP.F16.E4M3.UNPACK_B R93, R150.H1 ;  /* 0x00000096ff5d723e */ /* 0x000fe200030006ff */
[----:B------:R-:W-:Y:S01]  /*5e70*/  HADD2.F32 R86, -RZ, R85.H1_H1 ;  /* 0x30000055ff567230 */ /* 0x000fe20000004100 */
[-C--:B------:R-:W-:Y:S01]  /*5e80*/  F2FP.F16.E4M3.UNPACK_B R95, R151.reuse ;  /* 0x00000097ff5f723e */ /* 0x080fe200020006ff */
[----:B------:R-:W2:Y:S01]  /*5e90*/  LDTM.x64 R4, tmem[UR4] ;  /* 0x00000004000479ee */ /* 0x000ea20008340000 */
[----:B------:R-:W-:Y:S01]  /*5ea0*/  F2FP.F16.E4M3.UNPACK_B R97, R151.H1 ;  /* 0x00000097ff61723e */ /* 0x000fe200030006ff */
[----:B------:R-:W-:Y:S01]  /*5eb0*/  HADD2.F32 R85, -RZ, R87.H0_H0 ;  /* 0x20000057ff557230 */ /* 0x000fe20000004100 */
[-C--:B------:R-:W-:Y:S01]  /*5ec0*/  F2FP.F16.E4M3.UNPACK_B R99, R152.reuse ;  /* 0x00000098ff63723e */ /* 0x080fe200020006ff */
[----:B------:R-:W-:Y:S01]  /*5ed0*/  HADD2.F32 R87, -RZ, R89.H0_H0 ;  /* 0x20000059ff577230 */ /* 0x000fe20000004100 */
[----:B------:R-:W-:Y:S01]  /*5ee0*/  F2FP.F16.E4M3.UNPACK_B R101, R152.H1 ;  /* 0x00000098ff65723e */ /* 0x000fe200030006ff */
[----:B------:R-:W-:Y:S01]  /*5ef0*/  HADD2.F32 R92, -RZ, R91.H1_H1 ;  /* 0x3000005bff5c7230 */ /* 0x000fe20000004100 */
[----:B------:R-:W-:Y:S01]  /*5f00*/  ISETP.NE.AND P6, PT, R184, RZ, PT ;  /* 0x000000ffb800720c */ /* 0x000fe20003fc5270 */
[----:B------:R-:W-:Y:S01]  /*5f10*/  HADD2.F32 R96, -RZ, R95.H1_H1 ;  /* 0x3000005fff607230 */ /* 0x000fe20000004100 */
[----:B------:R-:W-:Y:S01]  /*5f20*/  SHF.L.U32 R211, R176, 0x4, RZ ;  /* 0x00000004b0d37819 */ /* 0x000fe200000006ff */
[----:B------:R-:W-:Y:S01]  /*5f30*/  HADD2.F32 R100, -RZ, R99.H1_H1 ;  /* 0x30000063ff647230 */ /* 0x000fe20000004100 */
[----:B------:R-:W-:Y:S01]  /*5f40*/  SHF.L.U32 R219, R175, 0x4, RZ ;  /* 0x00000004afdb7819 */ /* 0x000fe200000006ff */
[----:B------:R-:W-:Y:S01]  /*5f50*/  HADD2.F32 R90, -RZ, R89.H1_H1 ;  /* 0x30000059ff5a7230 */ /* 0x000fe20000004100 */
[C---:B------:R-:W-:Y:S01]  /*5f60*/  IADD3 R204, PT, PT, R190.reuse, R211, RZ ;  /* 0x000000d3becc7210 */ /* 0x040fe20007ffe0ff */
[----:B------:R-:W-:Y:S01]  /*5f70*/  HADD2.F32 R89, -RZ, R91.H0_H0 ;  /* 0x2000005bff597230 */ /* 0x000fe20000004100 */
[----:B------:R-:W-:Y:S01]  /*5f80*/  IADD3 R206, PT, PT, R190, R219, RZ ;  /* 0x000000dbbece7210 */ /* 0x000fe20007ffe0ff */
[--C-:B------:R-:W-:Y:S01]  /*5f90*/  HADD2.F32 R91, -RZ, R93.reuse.H0_H0 ;  /* 0x2000005dff5b7230 */ /* 0x100fe20000004100 */
[----:B------:R-:W-:Y:S01]  /*5fa0*/  SHF.L.U32 R217, R188, 0x4, RZ ;  /* 0x00000004bcd97819 */ /* 0x000fe200000006ff */
[----:B------:R-:W-:Y:S01]  /*5fb0*/  HADD2.F32 R94, -RZ, R93.H1_H1 ;  /* 0x3000005dff5e7230 */ /* 0x000fe20000004100 */
[-C--:B------:R-:W-:Y:S01]  /*5fc0*/  F2FP.F16.E4M3.UNPACK_B R103, R153.reuse ;  /* 0x00000099ff67723e */ /* 0x080fe200020006ff */
[----:B------:R-:W-:Y:S01]  /*5fd0*/  HADD2.F32 R93, -RZ, R95.H0_H0 ;  /* 0x2000005fff5d7230 */ /* 0x000fe20000004100 */
[----:B------:R-:W-:Y:S01]  /*5fe0*/  IADD3 R205, PT, PT, R217, R204, RZ ;  /* 0x000000ccd9cd7210 */ /* 0x000fe20007ffe0ff */
[----:B------:R-:W-:Y:S01]  /*5ff0*/  HADD2.F32 R95, -RZ, R97.H0_H0 ;  /* 0x20000061ff5f7230 */ /* 0x000fe20000004100 */
[----:B------:R-:W-:Y:S01]  /*6000*/  F2FP.F16.E4M3.UNPACK_B R105, R153.H1 ;  /* 0x00000099ff69723e */ /* 0x000fe200030006ff */
[C---:B--2---:R-:W-:Y:S01]  /*6010*/  FMUL R0, R78.reuse, R4 ;  /* 0x000000044e007220 */ /* 0x044fe20000400000 */
[C---:B-1----:R-:W-:Y:S01]  /*6020*/  FMUL R2, R78.reuse, R5 ;  /* 0x000000054e027220 */ /* 0x042fe20000400000 */
[C---:B------:R-:W-:Y:S01]  /*6030*/  FMUL R4, R78.reuse, R8 ;  /* 0x000000084e047220 */ /* 0x040fe20000400000 */
[C---:B------:R-:W-:Y:S01]  /*6040*/  FMUL R5, R78.reuse, R9 ;  /* 0x000000094e057220 */ /* 0x040fe20000400000 */
[C---:B------:R-:W-:Y:S01]  /*6050*/  FFMA R0, R81.reuse, R82, R0 ;  /* 0x0000005251007223 */ /* 0x040fe20000000000 */
[C---:B------:R-:W-:Y:S01]  /*6060*/  FFMA R2, R81.reuse, R83, R2 ;  /* 0x0000005351027223 */ /* 0x040fe20000000002 */
[C---:B------:R-:W-:Y:S01]  /*6070*/  FMUL R8, R78.reuse, R12 ;  /* 0x0000000c4e087220 */ /* 0x040fe20000400000 */
[C---:B------:R-:W-:Y:S01]  /*6080*/  FMUL R9, R78.reuse, R13 ;  /* 0x0000000d4e097220 */ /* 0x040fe20000400000 */
[C---:B------:R-:W-:Y:S01]  /*6090*/  FMUL R12, R78.reuse, R16 ;  /* 0x000000104e0c7220 */ /* 0x040fe20000400000 */
[C---:B------:R-:W-:Y:S01]  /*60a0*/  FMUL R13, R78.reuse, R17 ;  /* 0x000000114e0d7220 */ /* 0x040fe20000400000 */
[C---:B------:R-:W-:Y:S01]  /*60b0*/  FMUL R16, R78.reuse, R20 ;  /* 0x000000144e107220 */ /* 0x040fe20000400000 */
[C---:B------:R-:W-:Y:S01]  /*60c0*/  FMUL R17, R78.reuse, R21 ;  /* 0x000000154e117220 */ /* 0x040fe20000400000 */
[----:B------:R-:W-:Y:S02]  /*60d0*/  HADD2.F32 R104, -RZ, R103.H1_H1 ;  /* 0x30000067ff687230 */ /* 0x000fe40000004100 */
[C---:B------:R-:W-:Y:S01]  /*60e0*/  FMUL R20, R78.reuse, R24 ;  /* 0x000000184e147220 */ /* 0x040fe20000400000 */
[C---:B------:R-:W-:Y:S01]  /*60f0*/  FMUL R21, R78.reuse, R25 ;  /* 0x000000194e157220 */ /* 0x040fe20000400000 */
[C---:B------:R-:W-:Y:S01]  /*6100*/  FMUL R24, R78.reuse, R28 ;  /* 0x0000001c4e187220 */ /* 0x040fe20000400000 */
[C---:B------:R-:W-:Y:S01]  /*6110*/  FMUL R25, R78.reuse, R29 ;  /* 0x0000001d4e197220 */ /* 0x040fe20000400000 */
[C---:B------:R-:W-:Y:S01]  /*6120*/  FMUL R28, R78.reuse, R32 ;  /* 0x000000204e1c7220 */ /* 0x040fe20000400000 */
[C---:B------:R-:W-:Y:S01]  /*6130*/  FMUL R29, R78.reuse, R33 ;  /* 0x000000214e1d7220 */ /* 0x040fe20000400000 */
[C---:B------:R-:W-:Y:S01]  /*6140*/  FMUL R32, R78.reuse, R36 ;  /* 0x000000244e207220 */ /* 0x040fe20000400000 */
[----:B------:R-:W-:Y:S01]  /*6150*/  F2FP.F16.E4M3.UNPACK_B R107, R154 ;  /* 0x0000009aff6b723e */ /* 0x000fe200020006ff */
[C---:B------:R-:W-:Y:S01]  /*6160*/  FMUL R33, R78.reuse, R37 ;  /* 0x000000254e217220 */ /* 0x040fe20000400000 */
[C---:B------:R-:W-:Y:S01]  /*6170*/  FMUL R36, R78.reuse, R40 ;  /* 0x000000284e247220 */ /* 0x040fe20000400000 */
[----:B------:R-:W-:Y:S01]  /*6180*/  F2FP.F16.E4M3.UNPACK_B R109, R154.H1 ;  /* 0x0000009aff6d723e */ /* 0x000fe200030006ff */
[C---:B------:R-:W-:Y:S01]  /*6190*/  FMUL R37, R78.reuse, R41 ;  /* 0x000000294e257220 */ /* 0x040fe20000400000 */
[----:B------:R-:W-:Y:S02]  /*61a0*/  HADD2.F32 R108, -RZ, R107.H1_H1 ;  /* 0x3000006bff6c7230 */ /* 0x000fe40000004100 */
        /* <DEDUP_REMOVED lines=26> */
[C---:B------:R-:W-:Y:S01]  /*6350*/  FFMA R3, R81.reuse, R84, R3 ;  /* 0x0000005451037223 */ /* 0x040fe20000000003 */
[C---:B------:R-:W-:Y:S01]  /*6360*/  FFMA R7, R81.reuse, R86, R7 ;  /* 0x0000005651077223 */ /* 0x040fe20000000007 */
[----:B------:R-:W-:Y:S01]  /*6370*/  F2FP.F16.E4M3.UNPACK_B R127, R159 ;  /* 0x0000009fff7f723e */ /* 0x000fe200020006ff */
[C---:B------:R-:W-:Y:S01]  /*6380*/  FFMA R4, R81.reuse, R85, R4 ;  /* 0x0000005551047223 */ /* 0x040fe20000000004 */
[C---:B------:R-:W-:Y:S01]  /*6390*/  FFMA R5, R81.reuse, R88, R5 ;  /* 0x0000005851057223 */ /* 0x040fe20000000005 */
[----:B------:R-:W-:Y:S01]  /*63a0*/  F2FP.F16.E4M3.UNPACK_B R129, R159.H1 ;  /* 0x0000009fff81723e */ /* 0x000fe200030006ff */
[----:B------:R-:W-:Y:S01]  /*63b0*/  FFMA R6, R81, R87, R6 ;  /* 0x0000005751067223 */ /* 0x000fe20000000006 */
[----:B------:R-:W-:Y:S01]  /*63c0*/  F2FP.SATFINITE.E4M3.F32.PACK_AB_MERGE_C R185, R7, R3, RZ ;  /* 0x0000000307b9723e */ /* 0x000fe200048070ff */
[----:B------:R-:W-:Y:S02]  /*63d0*/  HADD2.F32 R124, -RZ, R123.H1_H1 ;  /* 0x3000007bff7c7230 */ /* 0x000fe40000004100 */
[----:B------:R-:W-:Y:S01]  /*63e0*/  FMUL R11, R78, R11 ;  /* 0x0000000b4e0b7220 */ /* 0x000fe20000400000 */
[----:B------:R-:W-:Y:S01]  /*63f0*/  HADD2.F32 R128, -RZ, R127.H1_H1 ;  /* 0x3000007fff807230 */ /* 0x000fe20000004100 */
[----:B------:R-:W-:Y:S01]  /*6400*/  F2FP.SATFINITE.E4M3.F32.PACK_AB_MERGE_C R184, R2, R0, R185 ;  /* 0x0000000002b8723e */ /* 0x000fe200048070b9 */
[C---:B------:R-:W-:Y:S01]  /*6410*/  FMUL R10, R78.reuse, R14 ;  /* 0x0000000e4e0a7220 */ /* 0x040fe20000400000 */
[C---:B------:R-:W-:Y:S01]  /*6420*/  FFMA R11, R81.reuse, R90, R11 ;  /* 0x0000005a510b7223 */ /* 0x040fe2000000000b */
[C---:B------:R-:W-:Y:S01]  /*6430*/  FFMA R8, R81.reuse, R89, R8 ;  /* 0x0000005951087223 */ /* 0x040fe20000000008 */
[----:B------:R-:W-:Y:S01]  /*6440*/  FFMA R9, R81, R92, R9 ;  /* 0x0000005c51097223 */ /* 0x000fe20000000009 */
[----:B------:R-:W-:Y:S01]  /*6450*/  F2FP.F16.E4M3.UNPACK_B R131, R160 ;  /* 0x000000a0ff83723e */ /* 0x000fe200020006ff */
[----:B------:R-:W-:Y:S01]  /*6460*/  HADD2.F32 R98, -RZ, R97.H1_H1 ;  /* 0x30000061ff627230 */ /* 0x000fe20000004100 */
[----:B------:R-:W-:Y:S01]  /*6470*/  F2FP.SATFINITE.E4M3.F32.PACK_AB_MERGE_C R186, R11, R6, RZ ;  /* 0x000000060bba723e */ /* 0x000fe200048070ff */
[----:B------:R-:W-:Y:S01]  /*6480*/  FFMA R10, R81, R91, R10 ;  /* 0x0000005b510a7223 */ /* 0x000fe2000000000a */
[----:B------:R-:W-:Y:S02]  /*6490*/  HADD2.F32 R97, -RZ, R99.H0_H0 ;  /* 0x20000063ff617230 */ /* 0x000fe40000004100 */
[C---:B------:R-:W-:Y:S01]  /*64a0*/  FMUL R15, R78.reuse, R15 ;  /* 0x0000000f4e0f7220 */ /* 0x040fe20000400000 */
[----:B------:R-:W-:Y:S01]  /*64b0*/  F2FP.SATFINITE.E4M3.F32.PACK_AB_MERGE_C R185, R5, R4, R186 ;  /* 0x0000000405b9723e */ /* 0x000fe200048070ba */
[----:B------:R-:W-:Y:S02]  /*64c0*/  HADD2.F32 R132, -RZ, R131.H1_H1 ;  /* 0x30000083ff847230 */ /* 0x000fe40000004100 */
[C---:B------:R-:W-:Y:S01]  /*64d0*/  FMUL R14, R78.reuse, R18 ;  /* 0x000000124e0e7220 */ /* 0x040fe20000400000 */
[C---:B------:R-:W-:Y:S01]  /*64e0*/  FFMA R15, R81.reuse, R94, R15 ;  /* 0x0000005e510f7223 */ /* 0x040fe2000000000f */
[C---:B------:R-:W-:Y:S01]  /*64f0*/  FFMA R12, R81.reuse, R93, R12 ;  /* 0x0000005d510c7223 */ /* 0x040fe2000000000c */
[----:B------:R-:W-:Y:S01]  /*6500*/  FFMA R13, R81, R96, R13 ;  /* 0x00000060510d7223 */ /* 0x000fe2000000000d */
[----:B------:R-:W-:Y:S01]  /*6510*/  F2FP.F16.E4M3.UNPACK_B R133, R160.H1 ;  /* 0x000000a0ff85723e */ /* 0x000fe200030006ff */
[--C-:B------:R-:W-:Y:S01]  /*6520*/  HADD2.F32 R99, -RZ, R101.reuse.H0_H0 ;  /* 0x20000065ff637230 */ /* 0x100fe20000004100 */
[----:B------:R-:W-:Y:S01]  /*6530*/  F2FP.SATFINITE.E4M3.F32.PACK_AB_MERGE_C R186, R15, R10, RZ ;  /* 0x0000000a0fba723e */ /* 0x000fe200048070ff */
[----:B------:R-:W-:Y:S01]  /*6540*/  FFMA R14, R81, R95, R14 ;  /* 0x0000005f510e7223 */ /* 0x000fe2000000000e */
[C---:B------:R-:W-:Y:S01]  /*6550*/  FMUL R19, R78.reuse, R19 ;  /* 0x000000134e137220 */ /* 0x040fe20000400000 */
[----:B------:R-:W-:Y:S01]  /*6560*/  HADD2.F32 R102, -RZ, R101.H1_H1 ;  /* 0x30000065ff667230 */ /* 0x000fe20000004100 */
[----:B------:R-:W-:Y:S01]  /*6570*/  F2FP.SATFINITE.E4M3.F32.PACK_AB_MERGE_C R186, R9, R8, R186 ;  /* 0x0000000809ba723e */ /* 0x000fe200048070ba */
[----:B------:R-:W-:Y:S02]  /*6580*/  HADD2.F32 R101, -RZ, R103.H0_H0 ;  /* 0x20000067ff657230 */ /* 0x000fe40000004100 */
[C---:B------:R-:W-:Y:S01]  /*6590*/  FFMA R19, R81.reuse, R98, R19 ;  /* 0x0000006251137223 */ /* 0x040fe20000000013 */
[C---:B------:R-:W-:Y:S01]  /*65a0*/  FFMA R16, R81.reuse, R97, R16 ;  /* 0x0000006151107223 */ /* 0x040fe20000000010 */
[----:B------:R-:W-:Y:S01]  /*65b0*/  FFMA R17, R81, R100, R17 ;  /* 0x0000006451117223 */ /* 0x000fe20000000011 */
[C---:B------:R-:W-:Y:S01]  /*65c0*/  FMUL R18, R78.reuse, R22 ;  /* 0x000000164e127220 */ /* 0x040fe20000400000 */
[----:B------:R-:W-:Y:S01]  /*65d0*/  F2FP.F16.E4M3.UNPACK_B R135, R161 ;  /* 0x000000a1ff87723e */ /* 0x000fe200020006ff */
        /* <DEDUP_REMOVED lines=10> */
[----:B------:R1:W-:Y:S01]  /*6680*/  STS.128 [R172+UR49+0x4200], R184 ;  /* 0x004200b8ac007988 */ /* 0x0003e20008000c31 */
[----:B------:R-:W-:Y:S01]  /*6690*/  HADD2.F32 R136, -RZ, R135.H1_H1 ;  /* 0x30000087ff887230 */ /* 0x000fe20000004100 */
[----:B------:R-:W-:Y:S01]  /*66a0*/  F2FP.SATFINITE.E4M3.F32.PACK_AB_MERGE_C R196, R23, R18, RZ ;  /* 0x0000001217c4723e */ /* 0x000fe200048070ff */
[C---:B------:R-:W-:Y:S01]  /*66b0*/  FMUL R22, R78.reuse, R26 ;  /* 0x0000001a4e167220 */ /* 0x040fe20000400000 */
[C---:B------:R-:W-:Y:S01]  /*66c0*/  FMUL R27, R78.reuse, R27 ;  /* 0x0000001b4e1b7220 */ /* 0x040fe20000400000 */
[--C-:B------:R-:W-:Y:S01]  /*66d0*/  HADD2.F32 R107, -RZ, R109.reuse.H0_H0 ;  /* 0x2000006dff6b7230 */ /* 0x100fe20000004100 */
[----:B------:R-:W-:Y:S01]  /*66e0*/  F2FP.SATFINITE.E4M3.F32.PACK_AB_MERGE_C R196, R17, R16, R196 ;  /* 0x0000001011c4723e */ /* 0x000fe200048070c4 */
[C---:B------:R-:W-:Y:S01]  /*66f0*/  FFMA R22, R81.reuse, R103, R22 ;  /* 0x0000006751167223 */ /* 0x040fe20000000016 */
[C---:B------:R-:W-:Y:S01]  /*6700*/  FFMA R27, R81.reuse, R106, R27 ;  /* 0x0000006a511b7223 */ /* 0x040fe2000000001b */
[C---:B------:R-:W-:Y:S01]  /*6710*/  FFMA R24, R81.reuse, R105, R24 ;  /* 0x0000006951187223 */ /* 0x040fe20000000018 */
[----:B------:R-:W-:Y:S01]  /*6720*/  F2FP.F16.E4M3.UNPACK_B R137, R161.H1 ;  /* 0x000000a1ff89723e */ /* 0x000fe200030006ff */
[----:B------:R-:W-:Y:S02]  /*6730*/  HADD2.F32 R110, -RZ, R109.H1_H1 ;  /* 0x3000006dff6e7230 */ /* 0x000fe40000004100 */
[----:B------:R-:W-:Y:S01]  /*6740*/  FFMA R25, R81, R108, R25 ;  /* 0x0000006c51197223 */ /* 0x000fe20000000019 */
[----:B------:R-:W-:Y:S01]  /*6750*/  F2FP.SATFINITE.E4M3.F32.PACK_AB_MERGE_C R197, R27, R22, RZ ;  /* 0x000000161bc5723e */ /* 0x000fe200048070ff */
[----:B------:R-:W-:Y:S02]  /*6760*/  HADD2.F32 R109, -RZ, R111.H0_H0 ;  /* 0x2000006fff6d7230 */ /* 0x000fe40000004100 */
[C---:B------:R-:W-:Y:S01]  /*6770*/  FMUL R26, R78.reuse, R30 ;  /* 0x0000001e4e1a7220 */ /* 0x040fe20000400000 */
[C---:B------:R-:W-:Y:S01]  /*6780*/  FMUL R31, R78.reuse, R31 ;  /* 0x0000001f4e1f7220 */ /* 0x040fe20000400000 */
[--C-:B------:R-:W-:Y:S01]  /*6790*/  HADD2.F32 R111, -RZ, R113.reuse.H0_H0 ;  /* 0x20000071ff6f7230 */ /* 0x100fe20000004100 */
[----:B------:R-:W-:Y:S01]  /*67a0*/  F2FP.SATFINITE.E4M3.F32.PACK_AB_MERGE_C R197, R21, R20, R197 ;  /* 0x0000001415c5723e */ /* 0x000fe200048070c5 */
[C---:B------:R-:W-:Y:S01]  /*67b0*/  FFMA R26, R81.reuse, R107, R26 ;  /* 0x0000006b511a7223 */ /* 0x040fe2000000001a */
[C---:B------:R-:W-:Y:S01]  /*67c0*/  FFMA R31, R81.reuse, R110, R31 ;  /* 0x0000006e511f7223 */ /* 0x040fe2000000001f */
[C---:B------:R-:W-:Y:S01]  /*67d0*/  FFMA R28, R81.reuse, R109, R28 ;  /* 0x0000006d511c7223 */ /* 0x040fe2000000001c */
[----:B------:R-:W-:Y:S01]  /*67e0*/  F2FP.F16.E4M3.UNPACK_B R139, R162 ;  /* 0x000000a2ff8b723e */ /* 0x000fe200020006ff */
[----:B------:R-:W-:Y:S02]  /*67f0*/  HADD2.F32 R114, -RZ, R113.H1_H1 ;  /* 0x30000071ff727230 */ /* 0x000fe40000004100 */
[----:B------:R-:W-:Y:S01]  /*6800*/  FFMA R29, R81, R112, R29 ;  /* 0x00000070511d7223 */ /* 0x000fe2000000001d */
[----:B------:R-:W-:Y:S01]  /*6810*/  F2FP.SATFINITE.E4M3.F32.PACK_AB_MERGE_C R198, R31, R26, RZ ;  /* 0x0000001a1fc6723e */ /* 0x000fe200048070ff */
[----:B------:R-:W-:Y:S02]  /*6820*/  HADD2.F32 R113, -RZ, R115.H0_H0 ;  /* 0x20000073ff717230 */ /* 0x000fe40000004100 */
[C---:B------:R-:W-:Y:S01]  /*6830*/  FMUL R30, R78.reuse, R34 ;  /* 0x000000224e1e7220 */ /* 0x040fe20000400000 */
[----:B------:R-:W-:Y:S01]  /*6840*/  HADD2.F32 R140, -RZ, R139.H1_H1 ;  /* 0x3000008bff8c7230 */ /* 0x000fe20000004100 */
[----:B------:R-:W-:Y:S01]  /*6850*/  F2FP.SATFINITE.E4M3.F32.PACK_AB_MERGE_C R198, R25, R24, R198 ;  /* 0x0000001819c6723e */ /* 0x000fe200048070c6 */
[C---:B------:R-:W-:Y:S01]  /*6860*/  FMUL R35, R78.reuse, R35 ;  /* 0x000000234e237220 */ /* 0x040fe20000400000 */
[--C-:B------:R-:W-:Y:S02]  /*6870*/  HADD2.F32 R115, -RZ, R117.reuse.H0_H0 ;  /* 0x20000075ff737230 */ /* 0x100fe40000004100 */
[C---:B------:R-:W-:Y:S01]  /*6880*/  FFMA R30, R81.reuse, R111, R30 ;  /* 0x0000006f511e7223 */ /* 0x040fe2000000001e */
[----:B------:R-:W-:Y:S02]  /*6890*/  HADD2.F32 R118, -RZ, R117.H1_H1 ;  /* 0x30000075ff767230 */ /* 0x000fe40000004100 */
[C---:B------:R-:W-:Y:S01]  /*68a0*/  FFMA R35, R81.reuse, R114, R35 ;  /* 0x0000007251237223 */ /* 0x040fe20000000023 */
[C---:B------:R-:W-:Y:S01]  /*68b0*/  FFMA R32, R81.reuse, R113, R32 ;  /* 0x0000007151207223 */ /* 0x040fe20000000020 */
[----:B------:R-:W-:Y:S01]  /*68c0*/  F2FP.F16.E4M3.UNPACK_B R141, R162.H1 ;  /* 0x000000a2ff8d723e */ /* 0x000fe200030006ff */
[----:B------:R-:W-:Y:S01]  /*68d0*/  FFMA R33, R81, R116, R33 ;  /* 0x0000007451217223 */ /* 0x000fe20000000021 */
[----:B------:R-:W-:Y:S01]  /*68e0*/  HADD2.F32 R117, -RZ, R119.H0_H0 ;  /* 0x20000077ff757230 */ /* 0x000fe20000004100 */
        /* <DEDUP_REMOVED lines=9> */
[----:B------:R1:W-:Y:S01]  /*6980*/  STS.128 [R204+0x4010], R196 ;  /* 0x004010c4cc007388 */ /* 0x0003e20000000c00 */
[----:B------:R-:W-:Y:S01]  /*6990*/  FFMA R37, R81, R120, R37 ;  /* 0x0000007851257223 */ /* 0x000fe20000000025 */
[----:B------:R-:W-:Y:S01]  /*69a0*/  F2FP.SATFINITE.E4M3.F32.PACK_AB_MERGE_C R200, R39, R34, RZ ;  /* 0x0000002227c8723e */ /* 0x000fe200048070ff */
[----:B------:R-:W-:Y:S02]  /*69b0*/  HADD2.F32 R122, -RZ, R121.H1_H1 ;  /* 0x30000079ff7a7230 */ /* 0x000fe40000004100 */
[C---:B------:R-:W-:Y:S01]  /*69c0*/  FMUL R38, R78.reuse, R42 ;  /* 0x0000002a4e267220 */ /* 0x040fe20000400000 */
[----:B------:R-:W-:Y:S01]  /*69d0*/  HADD2.F32 R121, -RZ, R123.H0_H0 ;  /* 0x2000007bff797230 */ /* 0x000fe20000004100 */
[----:B------:R-:W-:Y:S01]  /*69e0*/  F2FP.SATFINITE.E4M3.F32.PACK_AB_MERGE_C R200, R33, R32, R200 ;  /* 0x0000002021c8723e */ /* 0x000fe200048070c8 */
[----:B------:R-:W-:Y:S02]  /*69f0*/  HADD2.F32 R144, -RZ, R143.H1_H1 ;  /* 0x3000008fff907230 */ /* 0x000fe40000004100 */
[C---:B------:R-:W-:Y:S01]  /*6a00*/  FFMA R38, R81.reuse, R119, R38 ;  /* 0x0000007751267223 */ /* 0x040fe20000000026 */
[C---:B------:R-:W-:Y:S01]  /*6a10*/  FMUL R43, R78.reuse, R43 ;  /* 0x0000002b4e2b7220 */ /* 0x040fe20000400000 */
[--C-:B------:R-:W-:Y:S02]  /*6a20*/  HADD2.F32 R123, -RZ, R125.reuse.H0_H0 ;  /* 0x2000007dff7b7230 */ /* 0x100fe40000004100 */
[C---:B------:R-:W-:Y:S01]  /*6a30*/  FMUL R42, R78.reuse, R46 ;  /* 0x0000002e4e2a7220 */ /* 0x040fe20000400000 */
[----:B------:R-:W-:Y:S02]  /*6a40*/  HADD2.F32 R126, -RZ, R125.H1_H1 ;  /* 0x3000007dff7e7230 */ /* 0x000fe40000004100 */
[C---:B------:R-:W-:Y:S01]  /*6a50*/  FFMA R43, R81.reuse, R122, R43 ;  /* 0x0000007a512b7223 */ /* 0x040fe2000000002b */
[----:B------:R-:W-:Y:S01]  /*6a60*/  F2FP.F16.E4M3.UNPACK_B R145, R163.H1 ;  /* 0x000000a3ff91723e */ /* 0x000fe200030006ff */
[C---:B------:R-:W-:Y:S01]  /*6a70*/  FFMA R40, R81.reuse, R121, R40 ;  /* 0x0000007951287223 */ /* 0x040fe20000000028 */
[----:B------:R-:W-:Y:S01]  /*6a80*/  FFMA R41, R81, R124, R41 ;  /* 0x0000007c51297223 */ /* 0x000fe20000000029 */
[----:B------:R-:W-:Y:S01]  /*6a90*/  ISETP.NE.AND P0, PT, R193, RZ, PT ;  /* 0x000000ffc100720c */ /* 0x000fe20003f05270 */
[----:B------:R-:W-:Y:S01]  /*6aa0*/  HADD2.F32 R125, -RZ, R127.H0_H0 ;  /* 0x2000007fff7d7230 */ /* 0x000fe20000004100 */
[----:B------:R-:W-:Y:S01]  /*6ab0*/  F2FP.SATFINITE.E4M3.F32.PACK_AB_MERGE_C R201, R43, R38, RZ ;  /* 0x000000262bc9723e */ /* 0x000fe200048070ff */
[----:B------:R-:W-:Y:S01]  /*6ac0*/  FFMA R42, R81, R123, R42 ;  /* 0x0000007b512a7223 */ /* 0x000fe2000000002a */
[C---:B------:R-:W-:Y:S01]  /*6ad0*/  FMUL R47, R78.reuse, R47 ;  /* 0x0000002f4e2f7220 */ /* 0x040fe20000400000 */
[--C-:B------:R-:W-:Y:S01]  /*6ae0*/  HADD2.F32 R127, -RZ, R129.reuse.H0_H0 ;  /* 0x20000081ff7f7230 */ /* 0x100fe20000004100 */
[----:B------:R-:W-:Y:S01]  /*6af0*/  F2FP.SATFINITE.E4M3.F32.PACK_AB_MERGE_C R201, R37, R36, R201 ;  /* 0x0000002425c9723e */ /* 0x000fe200048070c9 */
[----:B------:R-:W-:Y:S02]  /*6b00*/  HADD2.F32 R130, -RZ, R129.H1_H1 ;  /* 0x30000081ff827230 */ /* 0x000fe40000004100 */
[C---:B------:R-:W-:Y:S01]  /*6b10*/  FFMA R47, R81.reuse, R126, R47 ;  /* 0x0000007e512f7223 */ /* 0x040fe2000000002f */
[C---:B------:R-:W-:Y:S01]  /*6b20*/  FFMA R44, R81.reuse, R125, R44 ;  /* 0x0000007d512c7223 */ /* 0x040fe2000000002c */
[C---:B------:R-:W-:Y:S01]  /*6b30*/  FFMA R45, R81.reuse, R128, R45 ;  /* 0x00000080512d7223 */ /* 0x040fe2000000002d */
[----:B------:R-:W-:Y:S02]  /*6b40*/  HADD2.F32 R129, -RZ, R131.H0_H0 ;  /* 0x20000083ff817230 */ /* 0x000fe40000004100 */
[C---:B------:R-:W-:Y:S01]  /*6b50*/  FMUL R46, R78.reuse, R50 ;  /* 0x000000324e2e7220 */ /* 0x040fe20000400000 */
[C---:B------:R-:W-:Y:S01]  /*6b60*/  FMUL R51, R78.reuse, R51 ;  /* 0x000000334e337220 */ /* 0x040fe20000400000 */
[--C-:B------:R-:W-:Y:S02]  /*6b70*/  HADD2.F32 R131, -RZ, R133.reuse.H0_H0 ;  /* 0x20000085ff837230 */ /* 0x100fe40000004100 */
[C---:B------:R-:W-:Y:S01]  /*6b80*/  FMUL R50, R78.reuse, R54 ;  /* 0x000000364e327220 */ /* 0x040fe20000400000 */
[C---:B------:R-:W-:Y:S01]  /*6b90*/  FFMA R46, R81.reuse, R127, R46 ;  /* 0x0000007f512e7223 */ /* 0x040fe2000000002e */
[----:B------:R-:W-:Y:S02]  /*6ba0*/  HADD2.F32 R134, -RZ, R133.H1_H1 ;  /* 0x30000085ff867230 */ /* 0x000fe40000004100 */
[C---:B------:R-:W-:Y:S01]  /*6bb0*/  FFMA R51, R81.reuse, R130, R51 ;  /* 0x0000008251337223 */ /* 0x040fe20000000033 */
[----:B------:R-:W-:Y:S02]  /*6bc0*/  HADD2.F32 R133, -RZ, R135.H0_H0 ;  /* 0x20000087ff857230 */ /* 0x000fe40000004100 */
[C---:B------:R-:W-:Y:S01]  /*6bd0*/  FMUL R55, R78.reuse, R55 ;  /* 0x000000374e377220 */ /* 0x040fe20000400000 */
[C---:B------:R-:W-:Y:S01]  /*6be0*/  FFMA R48, R81.reuse, R129, R48 ;  /* 0x0000008151307223 */ /* 0x040fe20000000030 */
[C---:B------:R-:W-:Y:S01]  /*6bf0*/  FFMA R49, R81.reuse, R132, R49 ;  /* 0x0000008451317223 */ /* 0x040fe20000000031 */
[--C-:B------:R-:W-:Y:S02]  /*6c00*/  HADD2.F32 R135, -RZ, R137.reuse.H0_H0 ;  /* 0x20000089ff877230 */ /* 0x100fe40000004100 */
[C---:B------:R-:W-:Y:S01]  /*6c10*/  FFMA R50, R81.reuse, R131, R50 ;  /* 0x0000008351327223 */ /* 0x040fe20000000032 */
[----:B------:R-:W-:Y:S02]  /*6c20*/  HADD2.F32 R138, -RZ, R137.H1_H1 ;  /* 0x30000089ff8a7230 */ /* 0x000fe40000004100 */
[C---:B------:R-:W-:Y:S01]  /*6c30*/  FMUL R54, R78.reuse, R58 ;  /* 0x0000003a4e367220 */ /* 0x040fe20000400000 */
[----:B------:R-:W-:Y:S02]  /*6c40*/  HADD2.F32 R137, -RZ, R139.H0_H0 ;  /* 0x2000008bff897230 */ /* 0x000fe40000004100 */
[C---:B------:R-:W-:Y:S01]  /*6c50*/  FFMA R55, R81.reuse, R134, R55 ;  /* 0x0000008651377223 */ /* 0x040fe20000000037 */
        /* <DEDUP_REMOVED lines=16> */
[----:B------:R-:W-:Y:S01]  /*6d60*/  FFMA R63, R81, R142, R63 ;  /* 0x0000008e513f7223 */ /* 0x000fe2000000003f */
[----:B------:R-:W-:Y:S01]  /*6d70*/  FMUL R67, R78, R67 ;  /* 0x000000434e437220 */ /* 0x000fe20000400000 */
[----:B------:R-:W-:Y:S01]  /*6d80*/  F2FP.SATFINITE.E4M3.F32.PACK_AB_MERGE_C R202, R47, R42, RZ ;  /* 0x0000002a2fca723e */ /* 0x000fe200048070ff */
[----:B------:R-:W-:Y:S01]  /*6d90*/  FFMA R60, R81, R141, R60 ;  /* 0x0000008d513c7223 */ /* 0x000fe2000000003c */
[----:B------:R-:W-:Y:S01]  /*6da0*/  F2FP.SATFINITE.E4M3.F32.PACK_AB_MERGE_C R203, R51, R46, RZ ;  /* 0x0000002e33cb723e */ /* 0x000fe200048070ff */
[C---:B------:R-:W-:Y:S01]  /*6db0*/  FFMA R61, R81.reuse, R144, R61 ;  /* 0x00000090513d7223 */ /* 0x040fe2000000003d */
[C---:B------:R-:W-:Y:S01]  /*6dc0*/  FFMA R62, R81.reuse, R143, R62 ;  /* 0x0000008f513e7223 */ /* 0x040fe2000000003e */
[----:B------:R-:W-:Y:S01]  /*6dd0*/  FFMA R67, R81, R146, R67 ;  /* 0x0000009251437223 */ /* 0x000fe20000000043 */
[----:B------:R-:W-:Y:S02]  /*6de0*/  F2FP.SATFINITE.E4M3.F32.PACK_AB_MERGE_C R202, R41, R40, R202 ;  /* 0x0000002829ca723e */ /* 0x000fe400048070ca */
[----:B------:R-:W-:Y:S02]  /*6df0*/  F2FP.SATFINITE.E4M3.F32.PACK_AB_MERGE_C R203, R45, R44, R203 ;  /* 0x0000002c2dcb723e */ /* 0x000fe400048070cb */
[----:B------:R-:W-:Y:S02]  /*6e00*/  F2FP.SATFINITE.E4M3.F32.PACK_AB_MERGE_C R212, R55, R50, RZ ;  /* 0x0000003237d4723e */ /* 0x000fe400048070ff */
[----:B------:R-:W-:Y:S01]  /*6e10*/  F2FP.SATFINITE.E4M3.F32.PACK_AB_MERGE_C R213, R59, R54, RZ ;  /* 0x000000363bd5723e */ /* 0x000fe200048070ff */
[----:B------:R1:W-:Y:S01]  /*6e20*/  STS.128 [R206+0x4020], R200 ;  /* 0x004020c8ce007388 */ /* 0x0003e20000000c00 */
[----:B------:R-:W-:Y:S02]  /*6e30*/  F2FP.SATFINITE.E4M3.F32.PACK_AB_MERGE_C R214, R63, R58, RZ ;  /* 0x0000003a3fd6723e */ /* 0x000fe400048070ff */
[----:B------:R-:W-:Y:S02]  /*6e40*/  F2FP.SATFINITE.E4M3.F32.PACK_AB_MERGE_C R215, R67, R62, RZ ;  /* 0x0000003e43d7723e */ /* 0x000fe400048070ff */
[----:B------:R-:W-:Y:S02]  /*6e50*/  F2FP.SATFINITE.E4M3.F32.PACK_AB_MERGE_C R212, R49, R48, R212 ;  /* 0x0000003031d4723e */ /* 0x000fe400048070d4 */
[----:B------:R-:W-:Y:S02]  /*6e60*/  F2FP.SATFINITE.E4M3.F32.PACK_AB_MERGE_C R213, R53, R52, R213 ;  /* 0x0000003435d5723e */ /* 0x000fe400048070d5 */
[----:B------:R-:W-:Y:S02]  /*6e70*/  F2FP.SATFINITE.E4M3.F32.PACK_AB_MERGE_C R214, R57, R56, R214 ;  /* 0x0000003839d6723e */ /* 0x000fe400048070d6 */
[----:B------:R-:W-:Y:S02]  /*6e80*/  F2FP.SATFINITE.E4M3.F32.PACK_AB_MERGE_C R215, R61, R60, R215 ;  /* 0x0000003c3dd7723e */ /* 0x000fe400048070d7 */
[----:B------:R-:W-:Y:S02]  /*6e90*/  LEA R210, R181, UR49, 0x3 ;  /* 0x00000031b5d27c11 */ /* 0x000fe4000f8e18ff */
[----:B------:R-:W-:Y:S01]  /*6ea0*/  @P6 SHF.L.U32 R221, R180, 0x1f, RZ ;  /* 0x0000001fb4dd6819 */ /* 0x000fe200000006ff */
[----:B------:R1:W-:Y:S01]  /*6eb0*/  STS.128 [R205+0x4010], R212 ;  /* 0x004010d4cd007388 */ /* 0x0003e20000000c00 */
[----:B------:R-:W-:Y:S01]  /*6ec0*/  @!PT LDS RZ, [RZ] ;  /* 0x00000000fffff984 */ /* 0x000fe20000000800 */
[----:B------:R-:W-:Y:S01]  /*6ed0*/  @!PT LDS RZ, [RZ] ;  /* 0x00000000fffff984 */ /* 0x000fe20000000800 */
[----:B------:R-:W-:Y:S01]  /*6ee0*/  @!PT LDS RZ, [RZ] ;  /* 0x00000000fffff984 */ /* 0x000fe20000000800 */
[----:B------:R-:W-:Y:S01]  /*6ef0*/  @!PT LDS RZ, [RZ] ;  /* 0x00000000fffff984 */ /* 0x000fe20000000800 */
[----:B------:R2:W-:Y:S07]  /*6f00*/  MEMBAR.ALL.CTA ;  /* 0x0000000000007992 */ /* 0x0005ee0000008000 */
[----:B--2---:R-:W2:Y:S02]  /*6f10*/  FENCE.VIEW.ASYNC.S ;  /* 0x00000000000073c6 */ /* 0x004ea40000000000 */
[----:B--2---:R-:W-:Y:S06]  /*6f20*/  BAR.SYNC.DEFER_BLOCKING 0x1, 0x80 ;  /* 0x0042000000007b1d */ /* 0x004fec0000010000 */
[----:B------:R-:W-:Y:S05]  /*6f30*/  @P0 BRA `(.L_x_105) ;  /* 0x0000000000280947 */ /* 0x000fea0003800000 */
[----:B------:R-:W-:Y:S02]  /*6f40*/  UIADD3 UR4, UPT, UPT, UR49, 0x4200, URZ ;  /* 0x0000420031047890 */ /* 0x000fe4000fffe0ff */
[----:B------:R-:W-:Y:S01]  /*6f50*/  UIADD3 UR6, UP0, UPT, UR52, 0x680, URZ ;  /* 0x0000068034067890 */ /* 0x000fe2000ff1e0ff */
[----:B------:R-:W-:Y:S03]  /*6f60*/  UMOV UR43, UR36 ;  /* 0x00000024002b7c82 */ /* 0x000fe60008000000 */
[----:B------:R-:W-:Y:S01]  /*6f70*/  MOV R192, UR4 ;  /* 0x0000000400c07c02 */ /* 0x000fe20008000f00 */
[----:B------:R-:W-:Y:S03]  /*6f80*/  UIADD3.X UR7, UPT, UPT, URZ, UR53, URZ, UP0, !UPT ;  /* 0x00000035ff077290 */ /* 0x000fe600087fe4ff */
[----:B------:R-:W-:Y:S11]  /*6f90*/  R2UR UR40, R192 ;  /* 0x00000000c02872ca */ /* 0x000ff600000e0000 */
[----:B------:R-:W-:Y:S02]  /*6fa0*/  @!UPT UIADD3 URZ, UPT, UPT, URZ, URZ, URZ ;  /* 0x000000fffffff290 */ /* 0x000fe4000fffe0ff */
[----:B------:R2:W-:Y:S01]  /*6fb0*/  UTMASTG.3D [UR40], [UR6] ;  /* 0x00000028060073b5 */ /* 0x0005e20008010000 */
[----:B------:R0:W-:Y:S01]  /*6fc0*/  UTMACMDFLUSH ;  /* 0x00000000000079b7 */ /* 0x0001e20000000000 */
[----:B--2---:R-:W-:Y:S04]  /*6fd0*/  DEPBAR.LE SB0, 0x1 ;  /* 0x000080400000791a */ /* 0x004fe80000000000 */
.L_x_105:
[----:B------:R-:W-:Y:S05]  /*6fe0*/  BSYNC.RECONVERGENT B0 ;  /* 0x0000000000007941 */ /* 0x000fea0003800200 */
.L_x_104:
[----:B------:R-:W-:Y:S06]  /*6ff0*/  BAR.SYNC.DEFER_BLOCKING 0x1, 0x80 ;  /* 0x0042000000007b1d */ /* 0x000fec0000010000 */
[----:B------:R-:W2:Y:S01]  /*7000*/  @P6 SYNCS.PHASECHK.TRANS64.TRYWAIT P0, [R210+URZ+0xc0], R221 ;  /* 0x0000c0ddd20065a7 */ /* 0x000ea200080011ff */
[----:B------:R-:W-:Y:S01]  /*7010*/  BSSY B1, `(.L_x_106) ;  /* 0x0000023000017945 */ /* 0x000fe20003800000 */
[----:B--2---:R-:W-:Y:S03]  /*7020*/  @P6 SEL R208, RZ, 0x1, !P0 ;  /* 0x00000001ffd06807 */ /* 0x004fe60004000000 */
[----:B------:R-:W-:Y:S05]  /*7030*/  @!P6 BRA `(.L_x_107) ;  /* 0x000000000080e947 */ /* 0x000fea0003800000 */
[----:B------:R-:W-:Y:S01]  /*7040*/  ISETP.NE.AND P1, PT, R209, RZ, PT ;  /* 0x000000ffd100720c */ /* 0x000fe20003f25270 */
[----:B------:R-:W-:Y:S01]  /*7050*/  BSSY B0, `(.L_x_108) ;  /* 0x000000a000007945 */ /* 0x000fe20003800000 */
[----:B------:R-:W-:Y:S11]  /*7060*/  ISETP.NE.AND P0, PT, R208, RZ, PT ;  /* 0x000000ffd000720c */ /* 0x000ff60003f05270 */
[----:B------:R-:W-:Y:S04]  /*7070*/  @P1 IMAD R0, R181, 0x2000, R190 ;  /* 0x00002000b5001824 */ /* 0x000fe800078e02be */
[C---:B------:R-:W-:Y:S01]  /*7080*/  @P1 IMAD.IADD R2, R0.reuse, 0x1, R211 ;  /* 0x0000000100021824 */ /* 0x040fe200078e02d3 */
[----:B------:R-:W-:Y:S03]  /*7090*/  @P1 IADD3 R219, PT, PT, R0, R219, RZ ;  /* 0x000000db00db1210 */ /* 0x000fe60007ffe0ff */
[----:B------:R-:W-:Y:S01]  /*70a0*/  @P1 IMAD.IADD R217, R217, 0x1, R2 ;  /* 0x00000001d9d91824 */ /* 0x000fe200078e0202 */
[----:B------:R-:W-:Y:S06]  /*70b0*/  @P0 BRA `(.L_x_109) ;  /* 0x00000000000c0947 */ /* 0x000fec0003800000 */
[----:B------:R-:W-:Y:S04]  /*70c0*/  SHF.L.U32 R3, R180, 0x1f, RZ ;  /* 0x0000001fb4037819 */ /* 0x000fe800000006ff */
[----:B------:R-:W2:Y:S02]  /*70d0*/  SYNCS.PHASECHK.TRANS64.TRYWAIT P0, [R210+URZ+0xc0], R3 ;  /* 0x0000c003d20075a7 */ /* 0x000ea400080011ff */
[----:B--2---:R-:W-:Y:S05]  /*70e0*/  @!P0 BRA `(.L_x_110) ;  /* 0x0000002000788947 */ /* 0x004fea0003800000 */
.L_x_109:
[----:B------:R-:W-:Y:S05]  /*70f0*/  BSYNC B0 ;  /* 0x0000000000007941 */ /* 0x000fea0003800000 */
.L_x_108:
[----:B------:R-:W-:Y:S01]  /*7100*/  ISETP.NE.AND P0, PT, R209, RZ, PT ;  /* 0x000000ffd100720c */ /* 0x000fe20003f05270 */
[----:B--2---:R-:W-:Y:S02]  /*7110*/  VIADD R210, R210, 0xd0 ;  /* 0x000000d0d2d27836 */ /* 0x004fe40000000000 */
[----:B------:R-:W-:Y:S02]  /*7120*/  IMAD.U32 R3, RZ, RZ, UR37 ;  /* 0x00000025ff037e24 */ /* 0x000fe4000f8e00ff */
[----:B------:R-:W-:Y:S03]  /*7130*/  VIADD R181, R181, 0x1 ;  /* 0x00000001b5b57836 */ /* 0x000fe60000000000 */
[----:B------:R-:W-:Y:S05]  /*7140*/  PRMT R3, R3, 0x654, R210 ;  /* 0x0000065403037816 */ /* 0x000fea00000000d2 */
[----:B------:R2:W3:Y:S04]  /*7150*/  @P0 LDS.128 R148, [R0] ;  /* 0x0000000000940984 */ /* 0x0004e80000000c00 */
[----:B------:R2:W4:Y:S04]  /*7160*/  @P0 LDS.128 R152, [R2+0x10] ;  /* 0x0000100002980984 */ /* 0x0005280000000c00 */
        /* <DEDUP_REMOVED lines=9> */
[----:B------:R-:W-:Y:S01]  /*7200*/  SEL R181, R181, RZ, P0 ;  /* 0x000000ffb5b57207 */ /* 0x000fe20000000000 */
[----:B-----5:R5:W-:Y:S02]  /*7210*/  SYNCS.ARRIVE.TRANS64.RED.A1T0 RZ, [R3+URZ], RZ ;  /* 0x000000ff03ff79a7 */ /* 0x020be400081004ff */
[----:B-----5:R-:W-:Y:S04]  /*7220*/  SEL R3, RZ, 0x1, P0 ;  /* 0x00000001ff037807 */ /* 0x020fe80000000000 */
[----:B--234-:R-:W-:Y:S02]  /*7230*/  LOP3.LUT R180, R180, R3, RZ, 0x3c, !PT ;  /* 0x00000003b4b47212 */ /* 0x01cfe400078e3cff */
.L_x_107:
[----:B------:R-:W-:Y:S05]  /*7240*/  BSYNC B1 ;  /* 0x0000000000017941 */ /* 0x000fea0003800000 */
.L_x_106:
[----:B------:R-:W-:Y:S05]  /*7250*/  VIADD R0, R80, 0x40 ;  /* 0x0000004050007836 */ /* 0x000fea0000000000 */
[----:B------:R-:W-:Y:S04]  /*7260*/  SHF.R.U32.HI R0, RZ, 0x15, R0 ;  /* 0x00000015ff007819 */ /* 0x000fe80000011600 */
[----:B------:R-:W-:Y:S11]  /*7270*/  LOP3.LUT P0, RZ, R0, 0x3, R173, 0x48, !PT ;  /* 0x0000000300ff7812 */ /* 0x000ff600078048ad */
[----:B------:R-:W-:Y:S02]  /*7280*/  @!UPT UIADD3 URZ, UPT, UPT, URZ, URZ, URZ ;  /* 0x000000fffffff290 */ /* 0x000fe4000fffe0ff */
[----:B------:R-:W-:Y:S05]  /*7290*/  @!P0 BRA `(.L_x_111) ;  /* 0x0000000000408947 */ /* 0x000fea0003800000 */
[----:B------:R-:W2:Y:S01]  /*72a0*/  LDCU.64 UR8, c[0x4][0x70] ;  /* 0x01000e00ff0877ac */ /* 0x000ea20008000a00 */
[----:B------:R-:W-:Y:S01]  /*72b0*/  MOV R3, 0x0 ;  /* 0x0000000000037802 */ /* 0x000fe20000000f00 */
[----:B------:R-:W-:Y:S02]  /*72c0*/  HFMA2 R12, -RZ, RZ, 0, 5.9604644775390625e-08 ;  /* 0x00000001ff0c7431 */ /* 0x000fe400000001ff */
[----:B------:R-:W-:Y:S02]  /*72d0*/  IMAD.MOV.U32 R8, RZ, RZ, 0x192 ;  /* 0x00000192ff087424 */ /* 0x000fe400078e00ff */
[----:B------:R-:W-:Y:S01]  /*72e0*/  IMAD.MOV.U32 R13, RZ, RZ, RZ ;  /* 0x000000ffff0d7224 */ /* 0x000fe200078e00ff */
[----:B------:R-:W3:Y:S01]  /*72f0*/  LDCU.64 UR6, c[0x4][0x78] ;  /* 0x01000f00ff0677ac */ /* 0x000ee20008000a00 */
[----:B------:R-:W4:Y:S01]  /*7300*/  LDC.64 R2, c[0x4][R3] ;  /* 0x0100000003027b82 */ /* 0x000f220000000a00 */
[----:B------:R-:W5:Y:S01]  /*7310*/  LDCU.64 UR4, c[0x4][0x10] ;  /* 0x01000200ff0477ac */ /* 0x000f620008000a00 */
[----:B--2---:R-:W-:Y:S01]  /*7320*/  MOV R5, UR9 ;  /* 0x0000000900057c02 */ /* 0x004fe20008000f00 */
[----:B------:R-:W-:Y:S01]  /*7330*/  IMAD.U32 R4, RZ, RZ, UR8 ;  /* 0x00000008ff047e24 */ /* 0x000fe2000f8e00ff */
[----:B---3--:R-:W-:Y:S01]  /*7340*/  MOV R7, UR7 ;  /* 0x0000000700077c02 */ /* 0x008fe20008000f00 */
[----:B------:R-:W-:Y:S01]  /*7350*/  IMAD.U32 R6, RZ, RZ, UR6 ;  /* 0x00000006ff067e24 */ /* 0x000fe2000f8e00ff */
[----:B-----5:R-:W-:Y:S01]  /*7360*/  MOV R11, UR5 ;  /* 0x00000005000b7c02 */ /* 0x020fe20008000f00 */
[----:B------:R-:W-:Y:S02]  /*7370*/  IMAD.U32 R10, RZ, RZ, UR4 ;  /* 0x00000004ff0a7e24 */ /* 0x000fe4000f8e00ff */
[----:B------:R-:W-:Y:S07]  /*7380*/  LEPC R20, `(.L_x_111) ;  /* 0x000000001014794e */ /* 0x000fee0000000000 */
[----:B-1--4-:R-:W-:Y:S05]  /*7390*/  CALL.ABS.NOINC R2 ;  /* 0x0000000002007343 */ /* 0x012fea0003c00000 */
.L_x_111:
[----:B------:R-:W-:Y:S01]  /*73a0*/  ISETP.NE.AND P0, PT, R193, RZ, PT ;  /* 0x000000ffc100720c */ /* 0x000fe20003f05270 */
[----:B------:R-:W-:Y:S05]  /*73b0*/  WARPSYNC.ALL ;  /* 0x0000000000007948 */ /* 0x000fea0003800000 */
[----:B------:R-:W-:Y:S01]  /*73c0*/  R2UR UR4, R80 ;  /* 0x00000000500472ca */ /* 0x000fe200000e0000 */
[----:B------:R-:W-:Y:S01]  /*73d0*/  BSSY.RECONVERGENT B0, `(.L_x_112) ;  /* 0x000011d000007945 */ /* 0x000fe20003800200 */
[----:B------:R-:W-:Y:S02]  /*73e0*/  F2FP.F16.E4M3.UNPACK_B R11, R149 ;  /* 0x00000095ff0b723e */ /* 0x000fe400020006ff */
[----:B------:R-:W-:Y:S02]  /*73f0*/  F2FP.F16.E4M3.UNPACK_B R10, R150 ;  /* 0x00000096ff0a723e */ /* 0x000fe400020006ff */
[----:B------:R-:W-:Y:S01]  /*7400*/  F2FP.F16.E4M3.UNPACK_B R9, R151 ;  /* 0x00000097ff09723e */ /* 0x000fe200020006ff */
[--C-:B------:R-:W-:Y:S01]  /*7410*/  HADD2.F32 R83, -RZ, R11.reuse.H0_H0 ;  /* 0x2000000bff537230 */ /* 0x100fe20000004100 */
[----:B------:R-:W-:Y:S01]  /*7420*/  F2FP.F16.E4M3.UNPACK_B R8, R152 ;  /* 0x00000098ff08723e */ /* 0x000fe200020006ff */
[----:B------:R-:W-:Y:S01]  /*7430*/  HADD2.F32 R84, -RZ, R11.H1_H1 ;  /* 0x3000000bff547230 */ /* 0x000fe20000004100 */
[----:B------:R-:W-:Y:S01]  /*7440*/  F2FP.F16.E4M3.UNPACK_B R7, R153 ;  /* 0x00000099ff07723e */ /* 0x000fe200020006ff */
[--C-:B------:R-:W-:Y:S01]  /*7450*/  HADD2.F32 R87, -RZ, R10.reuse.H0_H0 ;  /* 0x2000000aff577230 */ /* 0x100fe20000004100 */
[----:B------:R-:W-:Y:S01]  /*7460*/  F2FP.F16.E4M3.UNPACK_B R6, R154 ;  /* 0x0000009aff06723e */ /* 0x000fe200020006ff */
[----:B------:R-:W-:Y:S01]  /*7470*/  HADD2.F32 R88, -RZ, R10.H1_H1 ;  /* 0x3000000aff587230 */ /* 0x000fe20000004100 */
[----:B------:R-:W-:Y:S01]  /*7480*/  F2FP.F16.E4M3.UNPACK_B R5, R155 ;  /* 0x0000009bff05723e */ /* 0x000fe200020006ff */
[--C-:B------:R-:W-:Y:S01]  /*7490*/  HADD2.F32 R91, -RZ, R9.reuse.H0_H0 ;  /* 0x20000009ff5b7230 */ /* 0x100fe20000004100 */
[----:B-1----:R-:W-:Y:S01]  /*74a0*/  F2FP.F16.E4M3.UNPACK_B R4, R156 ;  /* 0x0000009cff04723e */ /* 0x002fe200020006ff */
[----:B------:R-:W-:Y:S01]  /*74b0*/  HADD2.F32 R92, -RZ, R9.H1_H1 ;  /* 0x30000009ff5c7230 */ /* 0x000fe20000004100 */
[-C--:B------:R-:W-:Y:S01]  /*74c0*/  F2FP.F16.E4M3.UNPACK_B R2, R148.reuse ;  /* 0x00000094ff02723e */ /* 0x080fe200020006ff */
[--C-:B------:R-:W-:Y:S01]  /*74d0*/  HADD2.F32 R95, -RZ, R8.reuse.H0_H0 ;  /* 0x20000008ff5f7230 */ /* 0x100fe20000004100 */
[----:B------:R-:W-:Y:S01]  /*74e0*/  F2FP.F16.E4M3.UNPACK_B R148, R148.H1 ;  /* 0x00000094ff94723e */ /* 0x000fe200030006ff */
[----:B------:R-:W-:Y:S01]  /*74f0*/  HADD2.F32 R97, -RZ, R8.H1_H1 ;  /* 0x30000008ff617230 */ /* 0x000fe20000004100 */
[----:B------:R-:W-:Y:S01]  /*7500*/  F2FP.F16.E4M3.UNPACK_B R149, R149.H1 ;  /* 0x00000095ff95723e */ /* 0x000fe200030006ff */
[--C-:B------:R-:W-:Y:S01]  /*7510*/  HADD2.F32 R98, -RZ, R7.reuse.H0_H0 ;  /* 0x20000007ff627230 */ /* 0x100fe20000004100 */
[----:B------:R-:W-:Y:S01]  /*7520*/  F2FP.F16.E4M3.UNPACK_B R150, R150.H1 ;  /* 0x00000096ff96723e */ /* 0x000fe200030006ff */
[----:B------:R-:W-:Y:S01]  /*7530*/  HADD2.F32 R101, -RZ, R7.H1_H1 ;  /* 0x30000007ff657230 */ /* 0x000fe20000004100 */
[----:B------:R-:W-:Y:S01]  /*7540*/  F2FP.F16.E4M3.UNPACK_B R151, R151.H1 ;  /* 0x00000097ff97723e */ /* 0x000fe200030006ff */
[--C-:B------:R-:W-:Y:S01]  /*7550*/  HADD2.F32 R102, -RZ, R6.reuse.H0_H0 ;  /* 0x20000006ff667230 */ /* 0x100fe20000004100 */
[----:B------:R-:W-:Y:S01]  /*7560*/  F2FP.F16.E4M3.UNPACK_B R138, R163 ;  /* 0x000000a3ff8a723e */ /* 0x000fe200020006ff */
[----:B------:R-:W-:Y:S01]  /*7570*/  HADD2.F32 R105, -RZ, R6.H1_H1 ;  /* 0x30000006ff697230 */ /* 0x000fe20000004100 */
[----:B------:R-:W-:Y:S01]  /*7580*/  R2UR UR5, R207 ;  /* 0x00000000cf0572ca */ /* 0x000fe200000e0000 */
        /* <DEDUP_REMOVED lines=8> */
[----:B------:R-:W1:Y:S01]  /*7610*/  LDTM.x64 R4, tmem[UR4+0x40] ;  /* 0x00004004000479ee */ /* 0x000e620008340000 */
[--C-:B------:R-:W-:Y:S01]  /*7620*/  HADD2.F32 R0, -RZ, R2.reuse.H0_H0 ;  /* 0x20000002ff007230 */ /* 0x100fe20000004100 */
[----:B------:R-:W-:Y:S01]  /*7630*/  NOP ;  /* 0x0000000000007918 */ /* 0x000fe20000000000 */
[----:B------:R-:W-:Y:S01]  /*7640*/  HADD2.F32 R2, -RZ, R2.H1_H1 ;  /* 0x30000002ff027230 */ /* 0x000fe20000004100 */
[----:B------:R-:W-:Y:S01]  /*7650*/  UIADD3 UR5, UPT, UPT, UR5, 0x130, URZ ;  /* 0x0000013005057890 */ /* 0x000fe2000fffe0ff */
[--C-:B------:R-:W-:Y:S01]  /*7660*/  HADD2.F32 R86, -RZ, R149.reuse.H1_H1 ;  /* 0x30000095ff567230 */ /* 0x100fe20000004100 */
[----:B------:R-:W-:Y:S01]  /*7670*/  F2FP.F16.E4M3.UNPACK_B R132, R161 ;  /* 0x000000a1ff84723e */ /* 0x000fe200020006ff */
[--C-:B------:R-:W-:Y:S01]  /*7680*/  HADD2.F32 R114, -RZ, R116.reuse.H0_H0 ;  /* 0x20000074ff727230 */ /* 0x100fe20000004100 */
[----:B------:R-:W-:Y:S01]  /*7690*/  UPRMT UR5, UR37, 0x654, UR5 ;  /* 0x0000065425057896 */ /* 0x000fe20008000005 */
[----:B------:R-:W-:Y:S01]  /*76a0*/  HADD2.F32 R117, -RZ, R116.H1_H1 ;  /* 0x30000074ff757230 */ /* 0x000fe20000004100 */
[----:B------:R-:W-:Y:S01]  /*76b0*/  F2FP.F16.E4M3.UNPACK_B R136, R162 ;  /* 0x000000a2ff88723e */ /* 0x000fe200020006ff */
[--C-:B------:R-:W-:Y:S01]  /*76c0*/  HADD2.F32 R118, -RZ, R120.reuse.H0_H0 ;  /* 0x20000078ff767230 */ /* 0x100fe20000004100 */
[----:B------:R-:W-:Y:S01]  /*76d0*/  F2FP.F16.E4M3.UNPACK_B R152, R152.H1 ;  /* 0x00000098ff98723e */ /* 0x000fe200030006ff */
[----:B------:R-:W-:Y:S01]  /*76e0*/  HADD2.F32 R121, -RZ, R120.H1_H1 ;  /* 0x30000078ff797230 */ /* 0x000fe20000004100 */
[----:B------:R-:W-:Y:S01]  /*76f0*/  F2FP.F16.E4M3.UNPACK_B R153, R153.H1 ;  /* 0x00000099ff99723e */ /* 0x000fe200030006ff */
[--C-:B------:R-:W-:Y:S01]  /*7700*/  HADD2.F32 R122, -RZ, R124.reuse.H0_H0 ;  /* 0x2000007cff7a7230 */ /* 0x100fe20000004100 */
[----:B------:R-:W-:Y:S01]  /*7710*/  F2FP.F16.E4M3.UNPACK_B R154, R154.H1 ;  /* 0x0000009aff9a723e */ /* 0x000fe200030006ff */
[----:B-1----:R-:W-:Y:S01]  /*7720*/  SYNCS.ARRIVE.TRANS64.RED.A1T0 RZ, [UR5], RZ ;  /* 0x000000ffffff79a7 */ /* 0x002fe20008100405 */
[----:B------:R-:W-:Y:S01]  /*7730*/  HADD2.F32 R125, -RZ, R124.H1_H1 ;  /* 0x3000007cff7d7230 */ /* 0x000fe20000004100 */
[----:B------:R-:W-:Y:S01]  /*7740*/  F2FP.F16.E4M3.UNPACK_B R155, R155.H1 ;  /* 0x0000009bff9b723e */ /* 0x000fe200030006ff */
[--C-:B------:R-:W-:Y:S01]  /*7750*/  HADD2.F32 R126, -RZ, R128.reuse.H0_H0 ;  /* 0x20000080ff7e7230 */ /* 0x100fe20000004100 */
[----:B------:R-:W-:Y:S01]  /*7760*/  F2FP.F16.E4M3.UNPACK_B R156, R156.H1 ;  /* 0x0000009cff9c723e */ /* 0x000fe200030006ff */
[----:B------:R-:W-:Y:S01]  /*7770*/  HADD2.F32 R129, -RZ, R128.H1_H1 ;  /* 0x30000080ff817230 */ /* 0x000fe20000004100 */
[----:B------:R-:W-:Y:S01]  /*7780*/  F2FP.F16.E4M3.UNPACK_B R157, R157.H1 ;  /* 0x0000009dff9d723e */ /* 0x000fe200030006ff */
[C---:B------:R-:W-:Y:S01]  /*7790*/  FMUL R4, R78.reuse, R4 ;  /* 0x000000044e047220 */ /* 0x040fe20000400000 */
[C---:B------:R-:W-:Y:S01]  /*77a0*/  FMUL R5, R78.reuse, R5 ;  /* 0x000000054e057220 */ /* 0x040fe20000400000 */
[----:B------:R-:W-:Y:S02]  /*77b0*/  HADD2.F32 R3, -RZ, R148.H0_H0 ;  /* 0x20000094ff037230 */ /* 0x000fe40000004100 */
        /* <DEDUP_REMOVED lines=9> */
[C---:B------:R-:W-:Y:S01]  /*7850*/  FMUL R2, R78.reuse, R21 ;  /* 0x000000154e027220 */ /* 0x040fe20000400000 */
[C---:B------:R-:W-:Y:S01]  /*7860*/  FMUL R21, R78.reuse, R28 ;  /* 0x0000001c4e157220 */ /* 0x040fe20000400000 */
[----:B------:R-:W-:Y:S02]  /*7870*/  HADD2.F32 R130, -RZ, R132.H0_H0 ;  /* 0x20000084ff827230 */ /* 0x000fe40000004100 */
[C---:B------:R-:W-:Y:S01]  /*7880*/  FMUL R6, R78.reuse, R6 ;  /* 0x000000064e067220 */ /* 0x040fe20000400000 */
[----:B------:R-:W-:Y:S02]  /*7890*/  HADD2.F32 R82, -RZ, R148.H1_H1 ;  /* 0x30000094ff527230 */ /* 0x000fe40000004100 */
[C---:B------:R-:W-:Y:S01]  /*78a0*/  FMUL R7, R78.reuse, R7 ;  /* 0x000000074e077220 */ /* 0x040fe20000400000 */
[----:B------:R-:W-:Y:S02]  /*78b0*/  HADD2.F32 R85, -RZ, R149.H0_H0 ;  /* 0x20000095ff557230 */ /* 0x000fe40000004100 */
[C---:B------:R-:W-:Y:S01]  /*78c0*/  FFMA R6, R81.reuse, R3, R6 ;  /* 0x0000000351067223 */ /* 0x040fe20000000006 */
[----:B------:R-:W-:Y:S02]  /*78d0*/  HADD2.F32 R133, -RZ, R132.H1_H1 ;  /* 0x30000084ff857230 */ /* 0x000fe40000004100 */
[C---:B------:R-:W-:Y:S01]  /*78e0*/  FFMA R7, R81.reuse, R82, R7 ;  /* 0x0000005251077223 */ /* 0x040fe20000000007 */
[C---:B------:R-:W-:Y:S01]  /*78f0*/  FFMA R8, R81.reuse, R83, R8 ;  /* 0x0000005351087223 */ /* 0x040fe20000000008 */
[C---:B------:R-:W-:Y:S01]  /*7900*/  FFMA R9, R81.reuse, R84, R9 ;  /* 0x0000005451097223 */ /* 0x040fe20000000009 */
[--C-:B------:R-:W-:Y:S02]  /*7910*/  HADD2.F32 R82, -RZ, R138.reuse.H0_H0 ;  /* 0x2000008aff527230 */ /* 0x100fe40000004100 */
[C---:B------:R-:W-:Y:S01]  /*7920*/  FMUL R10, R78.reuse, R10 ;  /* 0x0000000a4e0a7220 */ /* 0x040fe20000400000 */
[----:B------:R-:W-:Y:S02]  /*7930*/  HADD2.F32 R83, -RZ, R138.H1_H1 ;  /* 0x3000008aff537230 */ /* 0x000fe40000004100 */
[C---:B------:R-:W-:Y:S01]  /*7940*/  FMUL R11, R78.reuse, R11 ;  /* 0x0000000b4e0b7220 */ /* 0x040fe20000400000 */
[----:B------:R-:W-:Y:S02]  /*7950*/  HADD2.F32 R89, -RZ, R150.H0_H0 ;  /* 0x20000096ff597230 */ /* 0x000fe40000004100 */
[C---:B------:R-:W-:Y:S01]  /*7960*/  FFMA R10, R81.reuse, R85, R10 ;  /* 0x00000055510a7223 */ /* 0x040fe2000000000a */
[--C-:B------:R-:W-:Y:S02]  /*7970*/  HADD2.F32 R134, -RZ, R136.reuse.H0_H0 ;  /* 0x20000088ff867230 */ /* 0x100fe40000004100 */
[C---:B------:R-:W-:Y:S01]  /*7980*/  FFMA R11, R81.reuse, R86, R11 ;  /* 0x00000056510b7223 */ /* 0x040fe2000000000b */
[C---:B------:R-:W-:Y:S01]  /*7990*/  FFMA R12, R81.reuse, R87, R12 ;  /* 0x00000057510c7223 */ /* 0x040fe2000000000c */
[----:B------:R-:W-:Y:S01]  /*79a0*/  FFMA R13, R81, R88, R13 ;  /* 0x00000058510d7223 */ /* 0x000fe2000000000d */
[----:B------:R-:W-:Y:S01]  /*79b0*/  F2FP.SATFINITE.E4M3.F32.PACK_AB_MERGE_C R86, R7, R6, RZ ;  /* 0x000000060756723e */ /* 0x000fe200048070ff */
[C---:B------:R-:W-:Y:S01]  /*79c0*/  FMUL R7, R78.reuse, R24 ;  /* 0x000000184e077220 */ /* 0x040fe20000400000 */
[----:B------:R-:W-:Y:S01]  /*79d0*/  F2FP.SATFINITE.E4M3.F32.PACK_AB_MERGE_C R138, R11, R10, RZ ;  /* 0x0000000a0b8a723e */ /* 0x000fe200048070ff */
[C---:B------:R-:W-:Y:S01]  /*79e0*/  FMUL R10, R78.reuse, R25 ;  /* 0x000000194e0a7220 */ /* 0x040fe20000400000 */
[C---:B------:R-:W-:Y:S01]  /*79f0*/  FMUL R25, R78.reuse, R32 ;  /* 0x000000204e197220 */ /* 0x040fe20000400000 */
[----:B------:R-:W-:Y:S02]  /*7a00*/  HADD2.F32 R137, -RZ, R136.H1_H1 ;  /* 0x30000088ff897230 */ /* 0x000fe40000004100 */
[C---:B------:R-:W-:Y:S01]  /*7a10*/  FMUL R14, R78.reuse, R14 ;  /* 0x0000000e4e0e7220 */ /* 0x040fe20000400000 */
[----:B------:R-:W-:Y:S02]  /*7a20*/  HADD2.F32 R90, -RZ, R150.H1_H1 ;  /* 0x30000096ff5a7230 */ /* 0x000fe40000004100 */
[C---:B------:R-:W-:Y:S01]  /*7a30*/  FMUL R15, R78.reuse, R15 ;  /* 0x0000000f4e0f7220 */ /* 0x040fe20000400000 */
[--C-:B------:R-:W-:Y:S02]  /*7a40*/  HADD2.F32 R93, -RZ, R151.reuse.H0_H0 ;  /* 0x20000097ff5d7230 */ /* 0x100fe40000004100 */
[C---:B------:R-:W-:Y:S01]  /*7a50*/  FFMA R14, R81.reuse, R89, R14 ;  /* 0x00000059510e7223 */ /* 0x040fe2000000000e */
[----:B------:R-:W-:Y:S02]  /*7a60*/  HADD2.F32 R94, -RZ, R151.H1_H1 ;  /* 0x30000097ff5e7230 */ /* 0x000fe40000004100 */
[C---:B------:R-:W-:Y:S01]  /*7a70*/  FFMA R15, R81.reuse, R90, R15 ;  /* 0x0000005a510f7223 */ /* 0x040fe2000000000f */
[C---:B------:R-:W-:Y:S01]  /*7a80*/  FFMA R16, R81.reuse, R91, R16 ;  /* 0x0000005b51107223 */ /* 0x040fe20000000010 */
[----:B------:R-:W-:Y:S01]  /*7a90*/  FFMA R17, R81, R92, R17 ;  /* 0x0000005c51117223 */ /* 0x000fe20000000011 */
[C---:B------:R-:W-:Y:S01]  /*7aa0*/  FMUL R18, R78.reuse, R18 ;  /* 0x000000124e127220 */ /* 0x040fe20000400000 */
[C---:B------:R-:W-:Y:S01]  /*7ab0*/  FMUL R19, R78.reuse, R19 ;  /* 0x000000134e137220 */ /* 0x040fe20000400000 */
[--C-:B------:R-:W-:Y:S01]  /*7ac0*/  HADD2.F32 R96, -RZ, R152.reuse.H0_H0 ;  /* 0x20000098ff607230 */ /* 0x100fe20000004100 */
[----:B------:R-:W-:Y:S01]  /*7ad0*/  F2FP.SATFINITE.E4M3.F32.PACK_AB_MERGE_C R14, R15, R14, RZ ;  /* 0x0000000e0f0e723e */ /* 0x000fe200048070ff */
[C---:B------:R-:W-:Y:S01]  /*7ae0*/  FFMA R18, R81.reuse, R93, R18 ;  /* 0x0000005d51127223 */ /* 0x040fe20000000012 */
[C---:B------:R-:W-:Y:S01]  /*7af0*/  FFMA R19, R81.reuse, R94, R19 ;  /* 0x0000005e51137223 */ /* 0x040fe20000000013 */
[C---:B------:R-:W-:Y:S01]  /*7b00*/  FFMA R0, R81.reuse, R95, R0 ;  /* 0x0000005f51007223 */ /* 0x040fe20000000000 */
[----:B------:R-:W-:Y:S01]  /*7b10*/  FFMA R2, R81, R97, R2 ;  /* 0x0000006151027223 */ /* 0x000fe20000000002 */
[----:B------:R-:W-:Y:S02]  /*7b20*/  HADD2.F32 R99, -RZ, R152.H1_H1 ;  /* 0x30000098ff637230 */ /* 0x000fe40000004100 */
[C---:B------:R-:W-:Y:S01]  /*7b30*/  FMUL R3, R78.reuse, R22 ;  /* 0x000000164e037220 */ /* 0x040fe20000400000 */
[----:B------:R-:W-:Y:S01]  /*7b40*/  F2FP.SATFINITE.E4M3.F32.PACK_AB_MERGE_C R18, R19, R18, RZ ;  /* 0x000000121312723e */ /* 0x000fe200048070ff */
[C---:B------:R-:W-:Y:S01]  /*7b50*/  FMUL R22, R78.reuse, R29 ;  /* 0x0000001d4e167220 */ /* 0x040fe20000400000 */
[C---:B------:R-:W-:Y:S01]  /*7b60*/  FMUL R29, R78.reuse, R36 ;  /* 0x000000244e1d7220 */ /* 0x040fe20000400000 */
[C---:B------:R-:W-:Y:S01]  /*7b70*/  FFMA R3, R81.reuse, R96, R3 ;  /* 0x0000006051037223 */ /* 0x040fe20000000003 */
[C---:B------:R-:W-:Y:S01]  /*7b80*/  FMUL R6, R78.reuse, R23 ;  /* 0x000000174e067220 */ /* 0x040fe20000400000 */
[--C-:B------:R-:W-:Y:S02]  /*7b90*/  HADD2.F32 R100, -RZ, R153.reuse.H0_H0 ;  /* 0x20000099ff647230 */ /* 0x100fe40000004100 */
[C---:B------:R-:W-:Y:S01]  /*7ba0*/  FMUL R11, R78.reuse, R26 ;  /* 0x0000001a4e0b7220 */ /* 0x040fe20000400000 */
[----:B------:R-:W-:Y:S02]  /*7bb0*/  HADD2.F32 R103, -RZ, R153.H1_H1 ;  /* 0x30000099ff677230 */ /* 0x000fe40000004100 */
[C---:B------:R-:W-:Y:S01]  /*7bc0*/  FFMA R6, R81.reuse, R99, R6 ;  /* 0x0000006351067223 */ /* 0x040fe20000000006 */
[C---:B------:R-:W-:Y:S01]  /*7bd0*/  FFMA R7, R81.reuse, R98, R7 ;  /* 0x0000006251077223 */ /* 0x040fe20000000007 */
[C---:B------:R-:W-:Y:S01]  /*7be0*/  FFMA R10, R81.reuse, R101, R10 ;  /* 0x00000065510a7223 */ /* 0x040fe2000000000a */
[C---:B------:R-:W-:Y:S01]  /*7bf0*/  FFMA R11, R81.reuse, R100, R11 ;  /* 0x00000064510b7223 */ /* 0x040fe2000000000b */
[----:B------:R-:W-:Y:S01]  /*7c00*/  FMUL R26, R78, R33 ;  /* 0x000000214e1a7220 */ /* 0x000fe20000400000 */
[----:B------:R-:W-:Y:S01]  /*7c10*/  F2FP.SATFINITE.E4M3.F32.PACK_AB_MERGE_C R3, R6, R3, RZ ;  /* 0x000000030603723e */ /* 0x000fe200048070ff */
[C---:B------:R-:W-:Y:S01]  /*7c20*/  FMUL R33, R78.reuse, R40 ;  /* 0x000000284e217220 */ /* 0x040fe20000400000 */
        /* <DEDUP_REMOVED lines=8> */
[C---:B------:R-:W-:Y:S01]  /*7cb0*/  FMUL R30, R78.reuse, R37 ;  /* 0x000000254e1e7220 */ /* 0x040fe20000400000 */
[C---:B------:R-:W-:Y:S01]  /*7cc0*/  FMUL R37, R78.reuse, R44 ;  /* 0x0000002c4e257220 */ /* 0x040fe20000400000 */
[C---:B------:R-:W-:Y:S01]  /*7cd0*/  FMUL R24, R78.reuse, R31 ;  /* 0x0000001f4e187220 */ /* 0x040fe20000400000 */
[----:B------:R-:W-:Y:S01]  /*7ce0*/  F2FP.F16.E4M3.UNPACK_B R158, R158.H1 ;  /* 0x0000009eff9e723e */ /* 0x000fe200030006ff */
[--C-:B------:R-:W-:Y:S02]  /*7cf0*/  HADD2.F32 R108, -RZ, R155.reuse.H0_H0 ;  /* 0x2000009bff6c7230 */ /* 0x100fe40000004100 */
[----:B------:R-:W-:Y:S01]  /*7d00*/  FMUL R27, R78, R34 ;  /* 0x000000224e1b7220 */ /* 0x000fe20000400000 */
[----:B------:R-:W-:Y:S02]  /*7d10*/  HADD2.F32 R111, -RZ, R155.H1_H1 ;  /* 0x3000009bff6f7230 */ /* 0x000fe40000004100 */
[C---:B------:R-:W-:Y:S01]  /*7d20*/  FFMA R24, R81.reuse, R107, R24 ;  /* 0x0000006b51187223 */ /* 0x040fe20000000018 */
[----:B------:R-:W-:Y:S01]  /*7d30*/  F2FP.F16.E4M3.UNPACK_B R159, R159.H1 ;  /* 0x0000009fff9f723e */ /* 0x000fe200030006ff */
[C---:B------:R-:W-:Y:S01]  /*7d40*/  FFMA R25, R81.reuse, R106, R25 ;  /* 0x0000006a51197223 */ /* 0x040fe20000000019 */
[C---:B------:R-:W-:Y:S01]  /*7d50*/  FFMA R26, R81.reuse, R109, R26 ;  /* 0x0000006d511a7223 */ /* 0x040fe2000000001a */
[----:B------:R-:W-:Y:S01]  /*7d60*/  F2FP.F16.E4M3.UNPACK_B R160, R160.H1 ;  /* 0x000000a0ffa0723e */ /* 0x000fe200030006ff */
[C---:B------:R-:W-:Y:S01]  /*7d70*/  FFMA R27, R81.reuse, R108, R27 ;  /* 0x0000006c511b7223 */ /* 0x040fe2000000001b */
[----:B------:R-:W-:Y:S01]  /*7d80*/  F2FP.SATFINITE.E4M3.F32.PACK_AB_MERGE_C R6, R24, R23, RZ ;  /* 0x000000171806723e */ /* 0x000fe200048070ff */
[C---:B------:R-:W-:Y:S01]  /*7d90*/  FMUL R34, R78.reuse, R41 ;  /* 0x000000294e227220 */ /* 0x040fe20000400000 */
[C---:B------:R-:W-:Y:S01]  /*7da0*/  FMUL R41, R78.reuse, R48 ;  /* 0x000000304e297220 */ /* 0x040fe20000400000 */
[----:B------:R-:W-:Y:S01]  /*7db0*/  FMUL R28, R78, R35 ;  /* 0x000000234e1c7220 */ /* 0x000fe20000400000 */
[----:B------:R-:W-:Y:S01]  /*7dc0*/  F2FP.F16.E4M3.UNPACK_B R161, R161.H1 ;  /* 0x000000a1ffa1723e */ /* 0x000fe200030006ff */
[--C-:B------:R-:W-:Y:S01]  /*7dd0*/  HADD2.F32 R112, -RZ, R156.reuse.H0_H0 ;  /* 0x2000009cff707230 */ /* 0x100fe20000004100 */
[----:B------:R-:W-:Y:S01]  /*7de0*/  F2FP.SATFINITE.E4M3.F32.PACK_AB_MERGE_C R6, R22, R21, R6 ;  /* 0x000000151606723e */ /* 0x000fe20004807006 */
[C---:B------:R-:W-:Y:S01]  /*7df0*/  FFMA R28, R81.reuse, R111, R28 ;  /* 0x0000006f511c7223 */ /* 0x040fe2000000001c */
[C---:B------:R-:W-:Y:S01]  /*7e00*/  FFMA R29, R81.reuse, R110, R29 ;  /* 0x0000006e511d7223 */ /* 0x040fe2000000001d */
[C---:B------:R-:W-:Y:S01]  /*7e10*/  FFMA R30, R81.reuse, R113, R30 ;  /* 0x00000071511e7223 */ /* 0x040fe2000000001e */
[----:B------:R-:W-:Y:S02]  /*7e20*/  HADD2.F32 R115, -RZ, R156.H1_H1 ;  /* 0x3000009cff737230 */ /* 0x000fe40000004100 */
[C---:B------:R-:W-:Y:S01]  /*7e30*/  FMUL R31, R78.reuse, R38 ;  /* 0x000000264e1f7220 */ /* 0x040fe20000400000 */
[----:B------:R-:W-:Y:S01]  /*7e40*/  F2FP.F16.E4M3.UNPACK_B R162, R162.H1 ;  /* 0x000000a2ffa2723e */ /* 0x000fe200030006ff */
[C---:B------:R-:W-:Y:S01]  /*7e50*/  FMUL R38, R78.reuse, R45 ;  /* 0x0000002d4e267220 */ /* 0x040fe20000400000 */
[C---:B------:R-:W-:Y:S01]  /*7e60*/  FMUL R45, R78.reuse, R52 ;  /* 0x000000344e2d7220 */ /* 0x040fe20000400000 */
[----:B------:R-:W-:Y:S01]  /*7e70*/  F2FP.F16.E4M3.UNPACK_B R163, R163.H1 ;  /* 0x000000a3ffa3723e */ /* 0x000fe200030006ff */
[----:B------:R-:W-:Y:S01]  /*7e80*/  FFMA R31, R81, R112, R31 ;  /* 0x00000070511f7223 */ /* 0x000fe2000000001f */
[----:B------:R-:W-:Y:S01]  /*7e90*/  FMUL R52, R78, R59 ;  /* 0x0000003b4e347220 */ /* 0x000fe20000400000 */
[----:B------:R-:W-:Y:S01]  /*7ea0*/  IADD3 R76, PT, PT, R76, 0x1, RZ ;  /* 0x000000014c4c7810 */ /* 0x000fe20007ffe0ff */
[C---:B------:R-:W-:Y:S01]  /*7eb0*/  FMUL R59, R78.reuse, R66 ;  /* 0x000000424e3b7220 */ /* 0x040fe20000400000 */
[----:B------:R-:W-:Y:S01]  /*7ec0*/  F2FP.SATFINITE.E4M3.F32.PACK_AB_MERGE_C R66, R13, R12, R14 ;  /* 0x0000000c0d42723e */ /* 0x000fe2000480700e */
[C---:B------:R-:W-:Y:S01]  /*7ed0*/  FMUL R32, R78.reuse, R39 ;  /* 0x000000274e207220 */ /* 0x040fe20000400000 */
[--C-:B------:R-:W-:Y:S02]  /*7ee0*/  HADD2.F32 R116, -RZ, R157.reuse.H0_H0 ;  /* 0x2000009dff747230 */ /* 0x100fe40000004100 */
[C---:B------:R-:W-:Y:S01]  /*7ef0*/  FMUL R35, R78.reuse, R42 ;  /* 0x0000002a4e237220 */ /* 0x040fe20000400000 */
[----:B------:R-:W-:Y:S02]  /*7f00*/  HADD2.F32 R119, -RZ, R157.H1_H1 ;  /* 0x3000009dff777230 */ /* 0x000fe40000004100 */
[C---:B------:R-:W-:Y:S01]  /*7f10*/  FFMA R32, R81.reuse, R115, R32 ;  /* 0x0000007351207223 */ /* 0x040fe20000000020 */
[----:B------:R-:W-:Y:S01]  /*7f20*/  FMUL R36, R78, R43 ;  /* 0x0000002b4e247220 */ /* 0x000fe20000400000 */
[C---:B------:R-:W-:Y:S01]  /*7f30*/  FFMA R33, R81.reuse, R114, R33 ;  /* 0x0000007251217223 */ /* 0x040fe20000000021 */
[C---:B------:R-:W-:Y:S01]  /*7f40*/  FFMA R34, R81.reuse, R117, R34 ;  /* 0x0000007551227223 */ /* 0x040fe20000000022 */
[--C-:B------:R-:W-:Y:S01]  /*7f50*/  HADD2.F32 R120, -RZ, R158.reuse.H0_H0 ;  /* 0x2000009eff787230 */ /* 0x100fe20000004100 */
[----:B------:R-:W-:Y:S01]  /*7f60*/  F2FP.SATFINITE.E4M3.F32.PACK_AB_MERGE_C R32, R32, R31, RZ ;  /* 0x0000001f2020723e */ /* 0x000fe200048070ff */
[C---:B------:R-:W-:Y:S01]  /*7f70*/  FFMA R35, R81.reuse, R116, R35 ;  /* 0x0000007451237223 */ /* 0x040fe20000000023 */
[----:B------:R-:W-:Y:S02]  /*7f80*/  HADD2.F32 R123, -RZ, R158.H1_H1 ;  /* 0x3000009eff7b7230 */ /* 0x000fe40000004100 */
[----:B------:R-:W-:Y:S01]  /*7f90*/  FMUL R39, R78, R46 ;  /* 0x0000002e4e277220 */ /* 0x000fe20000400000 */
[----:B------:R-:W-:Y:S01]  /*7fa0*/  F2FP.SATFINITE.E4M3.F32.PACK_AB_MERGE_C R32, R30, R29, R32 ;  /* 0x0000001d1e20723e */ /* 0x000fe20004807020 */
[C---:B------:R-:W-:Y:S01]  /*7fb0*/  FFMA R36, R81.reuse, R119, R36 ;  /* 0x0000007751247223 */ /* 0x040fe20000000024 */
[C---:B------:R-:W-:Y:S01]  /*7fc0*/  FMUL R40, R78.reuse, R47 ;  /* 0x0000002f4e287220 */ /* 0x040fe20000400000 */
[C---:B------:R-:W-:Y:S01]  /*7fd0*/  FFMA R37, R81.reuse, R118, R37 ;  /* 0x0000007651257223 */ /* 0x040fe20000000025 */
[C---:B------:R-:W-:Y:S01]  /*7fe0*/  FFMA R38, R81.reuse, R121, R38 ;  /* 0x0000007951267223 */ /* 0x040fe20000000026 */
[C---:B------:R-:W-:Y:S01]  /*7ff0*/  FMUL R42, R78.reuse, R49 ;  /* 0x000000314e2a7220 */ /* 0x040fe20000400000 */
[--C-:B------:R-:W-:Y:S02]  /*8000*/  HADD2.F32 R124, -RZ, R159.reuse.H0_H0 ;  /* 0x2000009fff7c7230 */ /* 0x100fe40000004100 */
[C---:B------:R-:W-:Y:S01]  /*8010*/  FFMA R39, R81.reuse, R120, R39 ;  /* 0x0000007851277223 */ /* 0x040fe20000000027 */
[----:B------:R-:W-:Y:S02]  /*8020*/  HADD2.F32 R127, -RZ, R159.H1_H1 ;  /* 0x3000009fff7f7230 */ /* 0x000fe40000004100 */
[C---:B------:R-:W-:Y:S01]  /*8030*/  FMUL R43, R78.reuse, R50 ;  /* 0x000000324e2b7220 */ /* 0x040fe20000400000 */
[C---:B------:R-:W-:Y:S01]  /*8040*/  FFMA R40, R81.reuse, R123, R40 ;  /* 0x0000007b51287223 */ /* 0x040fe20000000028 */
[C---:B------:R-:W-:Y:S01]  /*8050*/  FMUL R44, R78.reuse, R51 ;  /* 0x000000334e2c7220 */ /* 0x040fe20000400000 */
[C---:B------:R-:W-:Y:S01]  /*8060*/  FFMA R41, R81.reuse, R122, R41 ;  /* 0x0000007a51297223 */ /* 0x040fe20000000029 */
[C---:B------:R-:W-:Y:S01]  /*8070*/  FMUL R50, R78.reuse, R57 ;  /* 0x000000394e327220 */ /* 0x040fe20000400000 */
[C---:B------:R-:W-:Y:S01]  /*8080*/  FMUL R57, R78.reuse, R64 ;  /* 0x000000404e397220 */ /* 0x040fe20000400000 */
[----:B------:R-:W-:Y:S01]  /*8090*/  FFMA R42, R81, R125, R42 ;  /* 0x0000007d512a7223 */ /* 0x000fe2000000002a */
[C---:B------:R-:W-:Y:S01]  /*80a0*/  FMUL R46, R78.reuse, R53 ;  /* 0x000000354e2e7220 */ /* 0x040fe20000400000 */
[--C-:B------:R-:W-:Y:S01]  /*80b0*/  HADD2.F32 R128, -RZ, R160.reuse.H0_H0 ;  /* 0x200000a0ff807230 */ /* 0x100fe20000004100 */
[----:B------:R-:W-:Y:S01]  /*80c0*/  F2FP.SATFINITE.E4M3.F32.PACK_AB_MERGE_C R64, R5, R4, R86 ;  /* 0x000000040540723e */ /* 0x000fe20004807056 */
[C---:B------:R-:W-:Y:S01]  /*80d0*/  FMUL R51, R78.reuse, R58 ;  /* 0x0000003a4e337220 */ /* 0x040fe20000400000 */
[C---:B------:R-:W-:Y:S01]  /*80e0*/  FMUL R53, R78.reuse, R60 ;  /* 0x0000003c4e357220 */ /* 0x040fe20000400000 */
[C---:B------:R-:W-:Y:S01]  /*80f0*/  FFMA R43, R81.reuse, R124, R43 ;  /* 0x0000007c512b7223 */ /* 0x040fe2000000002b */
[----:B------:R-:W-:Y:S02]  /*8100*/  HADD2.F32 R131, -RZ, R160.H1_H1 ;  /* 0x300000a0ff837230 */ /* 0x000fe40000004100 */
[C---:B------:R-:W-:Y:S01]  /*8110*/  FMUL R47, R78.reuse, R54 ;  /* 0x000000364e2f7220 */ /* 0x040fe20000400000 */
[C---:B------:R-:W-:Y:S01]  /*8120*/  FMUL R58, R78.reuse, R65 ;  /* 0x000000414e3a7220 */ /* 0x040fe20000400000 */
[----:B------:R-:W-:Y:S01]  /*8130*/  FMUL R60, R78, R67 ;  /* 0x000000434e3c7220 */ /* 0x000fe20000400000 */
[----:B------:R-:W-:Y:S01]  /*8140*/  F2FP.SATFINITE.E4M3.F32.PACK_AB_MERGE_C R5, R20, R11, RZ ;  /* 0x0000000b1405723e */ /* 0x000fe200048070ff */
[----:B------:R-:W-:Y:S01]  /*8150*/  FFMA R44, R81, R127, R44 ;  /* 0x0000007f512c7223 */ /* 0x000fe2000000002c */
[C---:B------:R-:W-:Y:S01]  /*8160*/  FMUL R48, R78.reuse, R55 ;  /* 0x000000374e307220 */ /* 0x040fe20000400000 */
[----:B------:R-:W-:Y:S01]  /*8170*/  F2FP.SATFINITE.E4M3.F32.PACK_AB_MERGE_C R65, R9, R8, R138 ;  /* 0x000000080941723e */ /* 0x000fe2000480708a */
[----:B------:R-:W-:Y:S01]  /*8180*/  FFMA R45, R81, R126, R45 ;  /* 0x0000007e512d7223 */ /* 0x000fe2000000002d */
[----:B------:R-:W-:Y:S01]  /*8190*/  F2FP.SATFINITE.E4M3.F32.PACK_AB_MERGE_C R67, R17, R16, R18 ;  /* 0x000000101143723e */ /* 0x000fe20004807012 */
[----:B------:R-:W-:Y:S01]  /*81a0*/  FMUL R49, R78, R56 ;  /* 0x000000384e317220 */ /* 0x000fe20000400000 */
[C---:B------:R-:W-:Y:S01]  /*81b0*/  FFMA R46, R81.reuse, R129, R46 ;  /* 0x00000081512e7223 */ /* 0x040fe2000000002e */
[--C-:B------:R-:W-:Y:S02]  /*81c0*/  HADD2.F32 R132, -RZ, R161.reuse.H0_H0 ;  /* 0x200000a1ff847230 */ /* 0x100fe40000004100 */
[C---:B------:R-:W-:Y:S01]  /*81d0*/  FFMA R47, R81.reuse, R128, R47 ;  /* 0x00000080512f7223 */ /* 0x040fe2000000002f */
[----:B------:R1:W-:Y:S01]  /*81e0*/  STS.128 [R172+UR49+0x6200], R64 ;  /* 0x00620040ac007988 */ /* 0x0003e20008000c31 */
[----:B------:R-:W-:Y:S01]  /*81f0*/  HADD2.F32 R135, -RZ, R161.H1_H1 ;  /* 0x300000a1ff877230 */ /* 0x000fe20000004100 */
[----:B------:R-:W-:Y:S01]  /*8200*/  F2FP.SATFINITE.E4M3.F32.PACK_AB_MERGE_C R5, R10, R7, R5 ;  /* 0x000000070a05723e */ /* 0x000fe20004807005 */
[C---:B------:R-:W-:Y:S01]  /*8210*/  FFMA R48, R81.reuse, R131, R48 ;  /* 0x0000008351307223 */ /* 0x040fe20000000030 */
[----:B------:R-:W-:Y:S01]  /*8220*/  F2FP.SATFINITE.E4M3.F32.PACK_AB_MERGE_C R7, R28, R27, RZ ;  /* 0x0000001b1c07723e */ /* 0x000fe200048070ff */
        /* <DEDUP_REMOVED lines=8> */
[----:B------:R-:W-:Y:S01]  /*82b0*/  FMUL R56, R78, R63 ;  /* 0x0000003f4e387220 */ /* 0x000fe20000400000 */
[----:B------:R-:W-:Y:S01]  /*82c0*/  F2FP.SATFINITE.E4M3.F32.PACK_AB_MERGE_C R4, R2, R0, R3 ;  /* 0x000000000204723e */ /* 0x000fe20004807003 */
[C---:B------:R-:W-:Y:S01]  /*82d0*/  FFMA R53, R81.reuse, R134, R53 ;  /* 0x0000008651357223 */ /* 0x040fe20000000035 */
[----:B------:R-:W-:Y:S01]  /*82e0*/  F2FP.SATFINITE.E4M3.F32.PACK_AB_MERGE_C R7, R26, R25, R7 ;  /* 0x000000191a07723e */ /* 0x000fe20004807007 */
[C---:B------:R-:W-:Y:S01]  /*82f0*/  FFMA R54, R81.reuse, R137, R54 ;  /* 0x0000008951367223 */ /* 0x040fe20000000036 */
[--C-:B------:R-:W-:Y:S02]  /*8300*/  HADD2.F32 R84, -RZ, R163.reuse.H0_H0 ;  /* 0x200000a3ff547230 */ /* 0x100fe40000004100 */
[C---:B------:R-:W-:Y:S01]  /*8310*/  FFMA R55, R81.reuse, R136, R55 ;  /* 0x0000008851377223 */ /* 0x040fe20000000037 */
[----:B------:R-:W-:Y:S01]  /*8320*/  HADD2.F32 R85, -RZ, R163.H1_H1 ;  /* 0x300000a3ff557230 */ /* 0x000fe20000004100 */
[----:B------:R1:W-:Y:S01]  /*8330*/  STS.128 [R204+0x6010], R4 ;  /* 0x00601004cc007388 */ /* 0x0003e20000000c00 */
[----:B------:R-:W-:Y:S01]  /*8340*/  F2FP.SATFINITE.E4M3.F32.PACK_AB_MERGE_C R35, R36, R35, RZ ;  /* 0x000000232423723e */ /* 0x000fe200048070ff */
[C---:B------:R-:W-:Y:S01]  /*8350*/  FFMA R56, R81.reuse, R139, R56 ;  /* 0x0000008b51387223 */ /* 0x040fe20000000038 */
[----:B------:R-:W-:Y:S01]  /*8360*/  F2FP.SATFINITE.E4M3.F32.PACK_AB_MERGE_C R39, R40, R39, RZ ;  /* 0x000000272827723e */ /* 0x000fe200048070ff */
[C---:B------:R-:W-:Y:S01]  /*8370*/  FFMA R57, R81.reuse, R82, R57 ;  /* 0x0000005251397223 */ /* 0x040fe20000000039 */
[----:B------:R-:W-:Y:S01]  /*8380*/  F2FP.SATFINITE.E4M3.F32.PACK_AB_MERGE_C R43, R44, R43, RZ ;  /* 0x0000002b2c2b723e */ /* 0x000fe200048070ff */
[C---:B------:R-:W-:Y:S01]  /*8390*/  FFMA R58, R81.reuse, R83, R58 ;  /* 0x00000053513a7223 */ /* 0x040fe2000000003a */
[C---:B------:R-:W-:Y:S01]  /*83a0*/  FFMA R59, R81.reuse, R84, R59 ;  /* 0x00000054513b7223 */ /* 0x040fe2000000003b */
[----:B------:R-:W-:Y:S01]  /*83b0*/  F2FP.SATFINITE.E4M3.F32.PACK_AB_MERGE_C R33, R34, R33, R35 ;  /* 0x000000212221723e */ /* 0x000fe20004807023 */
        /* <DEDUP_REMOVED lines=11> */
[----:B------:R-:W-:Y:S05]  /*8470*/  F2FP.SATFINITE.E4M3.F32.PACK_AB_MERGE_C R51, R58, R57, R59 ;  /* 0x000000393a33723e */ /* 0x000fea000480703b */
        /* <DEDUP_REMOVED lines=9> */
[----:B------:R-:W-:Y:S02]  /*8510*/  UIADD3 UR8, UP0, UPT, UR52, 0x680, URZ ;  /* 0x0000068034087890 */ /* 0x000fe4000ff1e0ff */
[----:B------:R-:W-:Y:S02]  /*8520*/  UIADD3 UR5, UPT, UPT, UR41, 0x40, URZ ;  /* 0x0000004029057890 */ /* 0x000fe4000fffe0ff */
[----:B------:R-:W-:Y:S02]  /*8530*/  UIADD3 UR4, UPT, UPT, UR49, 0x6200, URZ ;  /* 0x0000620031047890 */ /* 0x000fe4000fffe0ff */
[----:B------:R-:W-:Y:S01]  /*8540*/  UIADD3.X UR9, UPT, UPT, URZ, UR53, URZ, UP0, !UPT ;  /* 0x00000035ff097290 */ /* 0x000fe200087fe4ff */
[----:B------:R-:W-:Y:S01]  /*8550*/  UMOV UR6, UR42 ;  /* 0x0000002a00067c82 */ /* 0x000fe20008000000 */
[----:B------:R-:W-:Y:S07]  /*8560*/  UMOV UR7, UR36 ;  /* 0x0000002400077c82 */ /* 0x000fee0008000000 */
[----:B------:R2:W-:Y:S01]  /*8570*/  UTMASTG.3D [UR4], [UR8] ;  /* 0x00000004080073b5 */ /* 0x0005e20008010000 */
[----:B------:R0:W-:Y:S01]  /*8580*/  UTMACMDFLUSH ;  /* 0x00000000000079b7 */ /* 0x0001e20000000000 */
[----:B--2---:R-:W-:Y:S04]  /*8590*/  DEPBAR.LE SB0, 0x1 ;  /* 0x000080400000791a */ /* 0x004fe80000000000 */
.L_x_113:
[----:B------:R-:W-:Y:S05]  /*85a0*/  BSYNC.RECONVERGENT B0 ;  /* 0x0000000000007941 */ /* 0x000fea0003800200 */
.L_x_112:
[----:B------:R-:W-:Y:S01]  /*85b0*/  BAR.SYNC.DEFER_BLOCKING 0x1, 0x80 ;  /* 0x0042000000007b1d */ /* 0x000fe20000010000 */
[----:B------:R-:W-:Y:S01]  /*85c0*/  ISETP.NE.AND P2, PT, R194, RZ, PT ;  /* 0x000000ffc200720c */ /* 0x000fe20003f45270 */
[----:B------:R-:W-:Y:S01]  /*85d0*/  IMAD.IADD R20, R75, 0x1, R147 ;  /* 0x000000014b147824 */ /* 0x000fe200078e0293 */
[----:B------:R-:W-:Y:S01]  /*85e0*/  ISETP.NE.AND P0, PT, R195, 0x2, PT ;  /* 0x00000002c300780c */ /* 0x000fe20003f05270 */
[----:B------:R-:W-:Y:S01]  /*85f0*/  IMAD.IADD R21, R77, 0x1, R170 ;  /* 0x000000014d157824 */ /* 0x000fe200078e02aa */
[----:B------:R-:W-:Y:S02]  /*8600*/  ISETP.NE.AND P1, PT, R76, 0x4, PT ;  /* 0x000000044c00780c */ /* 0x000fe40003f25270 */
[----:B------:R-:W-:Y:S02]  /*8610*/  SEL R3, RZ, 0x1, P0 ;  /* 0x00000001ff037807 */ /* 0x000fe40000000000 */
[----:B------:R-:W-:Y:S02]  /*8620*/  SEL R0, RZ, 0x1, P1 ;  /* 0x00000001ff007807 */ /* 0x000fe40000800000 */
[----:B------:R-:W-:Y:S02]  /*8630*/  LOP3.LUT R182, R182, R3, RZ, 0x3c, !PT ;  /* 0x00000003b6b67212 */ /* 0x000fe400078e3cff */
[----:B------:R-:W-:Y:S02]  /*8640*/  LOP3.LUT R183, R183, R0, RZ, 0x3c, !PT ;  /* 0x00000000b7b77212 */ /* 0x000fe400078e3cff */
[----:B------:R-:W-:Y:S02]  /*8650*/  @P2 R2UR UR36, R179 ;  /* 0x00000000b32422ca */ /* 0x000fe400000e0000 */
[----:B------:R-:W-:Y:S02]  /*8660*/  SEL R195, R195, RZ, P0 ;  /* 0x000000ffc3c37207 */ /* 0x000fe40000000000 */
[----:B------:R-:W-:Y:S01]  /*8670*/  SEL R76, R76, RZ, P1 ;  /* 0x000000ff4c4c7207 */ /* 0x000fe20000800000 */
[----:B------:R-:W-:Y:S10]  /*8680*/  @P2 BRA `(.L_x_114) ;  /* 0xffffffc400bc2947 */ /* 0x000ff4000383ffff */
[----:B------:R-:W-:Y:S05]  /*8690*/  EXIT ;  /* 0x000000000000794d */ /* 0x000fea0003800000 */
.L_x_20:
[----:B--2---:R2:W1:Y:S02]  /*86a0*/  SYNCS.PHASECHK.TRANS64.TRYWAIT P0, [R3+URZ+0x160], R2 ;  /* 0x00016002030075a7 */ /* 0x00446400080011ff */
[----:B-1----:R-:W-:Y:S05]  /*86b0*/  @!P0 NANOSLEEP.SYNCS 0x989680 ;  /* 0x009896800000895d */ /* 0x002fea0003900000 */
[----:B------:R-:W1:Y:S02]  /*86c0*/  @!P0 SYNCS.PHASECHK.TRANS64 P0, [R3+URZ+0x160], R2 ;  /* 0x00016002030085a7 */ /* 0x000e6400080010ff */
[----:B-1----:R-:W-:Y:S05]  /*86d0*/  @!P0 BRA `(.L_x_20) ;  /* 0xfffffffc00f08947 */ /* 0x002fea000383ffff */
[----:B------:R-:W-:Y:S05]  /*86e0*/  BRA `(.L_x_115) ;  /* 0xffffff8c00f87947 */ /* 0x000fea000383ffff */
.L_x_23:
[----:B-1----:R-:W-:-:S07]  /*86f0*/  MOV R2, UR33 ;  /* 0x0000002100027c02 */ /* 0x002fce0008000f00 */
.L_x_116:
[----:B-1----:R1:W2:Y:S02]  /*8700*/  SYNCS.PHASECHK.TRANS64.TRYWAIT P0, [R2+URZ+0x60], R5 ;  /* 0x00006005020075a7 */ /* 0x0022a400080011ff */
[----:B--2---:R-:W-:Y:S05]  /*8710*/  @!P0 NANOSLEEP.SYNCS 0x989680 ;  /* 0x009896800000895d */ /* 0x004fea0003900000 */
[----:B------:R-:W2:Y:S02]  /*8720*/  @!P0 SYNCS.PHASECHK.TRANS64 P0, [R2+URZ+0x60], R5 ;  /* 0x00006005020085a7 */ /* 0x000ea400080010ff */
[----:B--2---:R-:W-:Y:S05]  /*8730*/  @!P0 BRA `(.L_x_116) ;  /* 0xfffffffc00f08947 */ /* 0x004fea000383ffff */
[----:B------:R-:W-:Y:S05]  /*8740*/  BRA `(.L_x_22) ;  /* 0xffffff9000487947 */ /* 0x000fea000383ffff */
.L_x_29:
[----:B-1----:R-:W-:-:S07]  /*8750*/  MOV R2, UR17 ;  /* 0x0000001100027c02 */ /* 0x002fce0008000f00 */
.L_x_117:
[----:B-1----:R1:W2:Y:S02]  /*8760*/  SYNCS.PHASECHK.TRANS64.TRYWAIT P0, [R2+URZ+0x60], R5 ;  /* 0x00006005020075a7 */ /* 0x0022a400080011ff */
[----:B--2---:R-:W-:Y:S05]  /*8770*/  @!P0 NANOSLEEP.SYNCS 0x989680 ;  /* 0x009896800000895d */ /* 0x004fea0003900000 */
[----:B------:R-:W2:Y:S02]  /*8780*/  @!P0 SYNCS.PHASECHK.TRANS64 P0, [R2+URZ+0x60], R5 ;  /* 0x00006005020085a7 */ /* 0x000ea400080010ff */
[----:B--2---:R-:W-:Y:S05]  /*8790*/  @!P0 BRA `(.L_x_117) ;  /* 0xfffffffc00f08947 */ /* 0x004fea000383ffff */
[----:B------:R-:W-:Y:S05]  /*87a0*/  BRA `(.L_x_28) ;  /* 0xffffff9000ec7947 */ /* 0x000fea000383ffff */
.L_x_33:
[----:B-1----:R1:W2:Y:S02]  /*87b0*/  SYNCS.PHASECHK.TRANS64.TRYWAIT P0, [R2+URZ+0xf0], R3 ;  /* 0x0000f003020075a7 */ /* 0x0022a400080011ff */
[----:B--2---:R-:W-:Y:S05]  /*87c0*/  @!P0 NANOSLEEP.SYNCS 0x989680 ;  /* 0x009896800000895d */ /* 0x004fea0003900000 */
[----:B------:R-:W2:Y:S02]  /*87d0*/  @!P0 SYNCS.PHASECHK.TRANS64 P0, [R2+URZ+0xf0], R3 ;  /* 0x0000f003020085a7 */ /* 0x000ea400080010ff */
[----:B--2---:R-:W-:Y:S05]  /*87e0*/  @!P0 BRA `(.L_x_33) ;  /* 0xfffffffc00f08947 */ /* 0x004fea000383ffff */
[----:B------:R-:W-:Y:S05]  /*87f0*/  BRA `(.L_x_118) ;  /* 0xffffff9400787947 */ /* 0x000fea000383ffff */
.L_x_37:
[----:B----4-:R-:W-:-:S07]  /*8800*/  MOV R0, UR5 ;  /* 0x0000000500007c02 */ /* 0x010fce0008000f00 */
.L_x_119:
[----:B-1----:R1:W2:Y:S02]  /*8810*/  SYNCS.PHASECHK.TRANS64.TRYWAIT P0, [R0+URZ], R3 ;  /* 0x00000003000075a7 */ /* 0x0022a400080011ff */
[----:B--2---:R-:W-:Y:S05]  /*8820*/  @!P0 NANOSLEEP.SYNCS 0x989680 ;  /* 0x009896800000895d */ /* 0x004fea0003900000 */
[----:B------:R-:W2:Y:S02]  /*8830*/  @!P0 SYNCS.PHASECHK.TRANS64 P0, [R0+URZ], R3 ;  /* 0x00000003000085a7 */ /* 0x000ea400080010ff */
[----:B--2---:R-:W-:Y:S05]  /*8840*/  @!P0 BRA `(.L_x_119) ;  /* 0xfffffffc00f08947 */ /* 0x004fea000383ffff */
[----:B------:R-:W-:Y:S05]  /*8850*/  BRA `(.L_x_120) ;  /* 0xffffff9800e87947 */ /* 0x000fea000383ffff */
.L_x_38:
[----:B----4-:R-:W-:-:S07]  /*8860*/  MOV R0, UR5 ;  /* 0x0000000500007c02 */ /* 0x010fce0008000f00 */
.L_x_121:
[----:B-1----:R1:W2:Y:S02]  /*8870*/  SYNCS.PHASECHK.TRANS64.TRYWAIT P0, [R0+URZ], R3 ;  /* 0x00000003000075a7 */ /* 0x0022a400080011ff */
[----:B--2---:R-:W-:Y:S05]  /*8880*/  @!P0 NANOSLEEP.SYNCS 0x989680 ;  /* 0x009896800000895d */ /* 0x004fea0003900000 */
[----:B------:R-:W2:Y:S02]  /*8890*/  @!P0 SYNCS.PHASECHK.TRANS64 P0, [R0+URZ], R3 ;  /* 0x00000003000085a7 */ /* 0x000ea400080010ff */
[----:B--2---:R-:W-:Y:S05]  /*88a0*/  @!P0 BRA `(.L_x_121) ;  /* 0xfffffffc00f08947 */ /* 0x004fea000383ffff */
[----:B------:R-:W-:Y:S05]  /*88b0*/  BRA `(.L_x_122) ;  /* 0xffffff9800f47947 */ /* 0x000fea000383ffff */
.L_x_39:
[----:B----4-:R-:W-:-:S07]  /*88c0*/  MOV R0, UR5 ;  /* 0x0000000500007c02 */ /* 0x010fce0008000f00 */
.L_x_123:
[----:B-1----:R1:W2:Y:S02]  /*88d0*/  SYNCS.PHASECHK.TRANS64.TRYWAIT P0, [R0+URZ], R3 ;  /* 0x00000003000075a7 */ /* 0x0022a400080011ff */
[----:B--2---:R-:W-:Y:S05]  /*88e0*/  @!P0 NANOSLEEP.SYNCS 0x989680 ;  /* 0x009896800000895d */ /* 0x004fea0003900000 */
[----:B------:R-:W2:Y:S02]  /*88f0*/  @!P0 SYNCS.PHASECHK.TRANS64 P0, [R0+URZ], R3 ;  /* 0x00000003000085a7 */ /* 0x000ea400080010ff */
[----:B--2---:R-:W-:Y:S05]  /*8900*/  @!P0 BRA `(.L_x_123) ;  /* 0xfffffffc00f08947 */ /* 0x004fea000383ffff */
[----:B------:R-:W-:Y:S05]  /*8910*/  BRA `(.L_x_124) ;  /* 0xffffff9c00007947 */ /* 0x000fea000383ffff */
.L_x_40:
[----:B----4-:R-:W-:-:S07]  /*8920*/  MOV R0, UR5 ;  /* 0x0000000500007c02 */ /* 0x010fce0008000f00 */
.L_x_125:
[----:B-1----:R1:W2:Y:S02]  /*8930*/  SYNCS.PHASECHK.TRANS64.TRYWAIT P0, [R0+URZ], R3 ;  /* 0x00000003000075a7 */ /* 0x0022a400080011ff */
[----:B--2---:R-:W-:Y:S05]  /*8940*/  @!P0 NANOSLEEP.SYNCS 0x989680 ;  /* 0x009896800000895d */ /* 0x004fea0003900000 */
[----:B------:R-:W2:Y:S02]  /*8950*/  @!P0 SYNCS.PHASECHK.TRANS64 P0, [R0+URZ], R3 ;  /* 0x00000003000085a7 */ /* 0x000ea400080010ff */
[----:B--2---:R-:W-:Y:S05]  /*8960*/  @!P0 BRA `(.L_x_125) ;  /* 0xfffffffc00f08947 */ /* 0x004fea000383ffff */
[----:B------:R-:W-:Y:S05]  /*8970*/  BRA `(.L_x_126) ;  /* 0xffffff9c000c7947 */ /* 0x000fea000383ffff */
.L_x_41:
[----:B----4-:R-:W-:-:S07]  /*8980*/  MOV R0, UR5 ;  /* 0x0000000500007c02 */ /* 0x010fce0008000f00 */
.L_x_127:
[----:B-1----:R1:W2:Y:S02]  /*8990*/  SYNCS.PHASECHK.TRANS64.TRYWAIT P0, [R0+URZ], R3 ;  /* 0x00000003000075a7 */ /* 0x0022a400080011ff */
[----:B--2---:R-:W-:Y:S05]  /*89a0*/  @!P0 NANOSLEEP.SYNCS 0x989680 ;  /* 0x009896800000895d */ /* 0x004fea0003900000 */
[----:B------:R-:W2:Y:S02]  /*89b0*/  @!P0 SYNCS.PHASECHK.TRANS64 P0, [R0+URZ], R3 ;  /* 0x00000003000085a7 */ /* 0x000ea400080010ff */
[----:B--2---:R-:W-:Y:S05]  /*89c0*/  @!P0 BRA `(.L_x_127) ;  /* 0xfffffffc00f08947 */ /* 0x004fea000383ffff */
[----:B------:R-:W-:Y:S05]  /*89d0*/  BRA `(.L_x_128) ;  /* 0xffffff9c00187947 */ /* 0x000fea000383ffff */
.L_x_42:
[----:B----4-:R-:W-:-:S07]  /*89e0*/  MOV R0, UR5 ;  /* 0x0000000500007c02 */ /* 0x010fce0008000f00 */
.L_x_129:
[----:B-1----:R1:W2:Y:S02]  /*89f0*/  SYNCS.PHASECHK.TRANS64.TRYWAIT P0, [R0+URZ], R3 ;  /* 0x00000003000075a7 */ /* 0x0022a400080011ff */
[----:B--2---:R-:W-:Y:S05]  /*8a00*/  @!P0 NANOSLEEP.SYNCS 0x989680 ;  /* 0x009896800000895d */ /* 0x004fea0003900000 */
[----:B------:R-:W2:Y:S02]  /*8a10*/  @!P0 SYNCS.PHASECHK.TRANS64 P0, [R0+URZ], R3 ;  /* 0x00000003000085a7 */ /* 0x000ea400080010ff */
[----:B--2---:R-:W-:Y:S05]  /*8a20*/  @!P0 BRA `(.L_x_129) ;  /* 0xfffffffc00f08947 */ /* 0x004fea000383ffff */
[----:B------:R-:W-:Y:S05]  /*8a30*/  BRA `(.L_x_130) ;  /* 0xffffff9c00247947 */ /* 0x000fea000383ffff */
.L_x_43:
[----:B----4-:R-:W-:-:S07]  /*8a40*/  MOV R0, UR5 ;  /* 0x0000000500007c02 */ /* 0x010fce0008000f00 */
.L_x_131:
[----:B-1----:R1:W2:Y:S02]  /*8a50*/  SYNCS.PHASECHK.TRANS64.TRYWAIT P0, [R0+URZ], R3 ;  /* 0x00000003000075a7 */ /* 0x0022a400080011ff */
[----:B--2---:R-:W-:Y:S05]  /*8a60*/  @!P0 NANOSLEEP.SYNCS 0x989680 ;  /* 0x009896800000895d */ /* 0x004fea0003900000 */
[----:B------:R-:W2:Y:S02]  /*8a70*/  @!P0 SYNCS.PHASECHK.TRANS64 P0, [R0+URZ], R3 ;  /* 0x00000003000085a7 */ /* 0x000ea400080010ff */
[----:B--2---:R-:W-:Y:S05]  /*8a80*/  @!P0 BRA `(.L_x_131) ;  /* 0xfffffffc00f08947 */ /* 0x004fea000383ffff */
[----:B------:R-:W-:Y:S05]  /*8a90*/  BRA `(.L_x_132) ;  /* 0xffffff9c00307947 */ /* 0x000fea000383ffff */
.L_x_44:
[----:B----4-:R-:W-:-:S07]  /*8aa0*/  MOV R0, UR5 ;  /* 0x0000000500007c02 */ /* 0x010fce0008000f00 */
.L_x_133:
[----:B-1----:R1:W2:Y:S02]  /*8ab0*/  SYNCS.PHASECHK.TRANS64.TRYWAIT P0, [R0+URZ], R3 ;  /* 0x00000003000075a7 */ /* 0x0022a400080011ff */
[----:B--2---:R-:W-:Y:S05]  /*8ac0*/  @!P0 NANOSLEEP.SYNCS 0x989680 ;  /* 0x009896800000895d */ /* 0x004fea0003900000 */
[----:B------:R-:W2:Y:S02]  /*8ad0*/  @!P0 SYNCS.PHASECHK.TRANS64 P0, [R0+URZ], R3 ;  /* 0x00000003000085a7 */ /* 0x000ea400080010ff */
[----:B--2---:R-:W-:Y:S05]  /*8ae0*/  @!P0 BRA `(.L_x_133) ;  /* 0xfffffffc00f08947 */ /* 0x004fea000383ffff */
[----:B------:R-:W-:Y:S05]  /*8af0*/  BRA `(.L_x_134) ;  /* 0xffffff9c003c7947 */ /* 0x000fea000383ffff */
.L_x_45:
[----:B----4-:R-:W-:-:S07]  /*8b00*/  MOV R0, UR5 ;  /* 0x0000000500007c02 */ /* 0x010fce0008000f00 */
.L_x_135:
[----:B-1----:R1:W2:Y:S02]  /*8b10*/  SYNCS.PHASECHK.TRANS64.TRYWAIT P0, [R0+URZ], R3 ;  /* 0x00000003000075a7 */ /* 0x0022a400080011ff */
[----:B--2---:R-:W-:Y:S05]  /*8b20*/  @!P0 NANOSLEEP.SYNCS 0x989680 ;  /* 0x009896800000895d */ /* 0x004fea0003900000 */
[----:B------:R-:W2:Y:S02]  /*8b30*/  @!P0 SYNCS.PHASECHK.TRANS64 P0, [R0+URZ], R3 ;  /* 0x00000003000085a7 */ /* 0x000ea400080010ff */
[----:B--2---:R-:W-:Y:S05]  /*8b40*/  @!P0 BRA `(.L_x_135) ;  /* 0xfffffffc00f08947 */ /* 0x004fea000383ffff */
[----:B------:R-:W-:Y:S05]  /*8b50*/  BRA `(.L_x_136) ;  /* 0xffffff9c00487947 */ /* 0x000fea000383ffff */
.L_x_46:
[----:B----4-:R-:W-:-:S07]  /*8b60*/  MOV R0, UR5 ;  /* 0x0000000500007c02 */ /* 0x010fce0008000f00 */
.L_x_137:
[----:B-1----:R1:W2:Y:S02]  /*8b70*/  SYNCS.PHASECHK.TRANS64.TRYWAIT P0, [R0+URZ], R3 ;  /* 0x00000003000075a7 */ /* 0x0022a400080011ff */
[----:B--2---:R-:W-:Y:S05]  /*8b80*/  @!P0 NANOSLEEP.SYNCS 0x989680 ;  /* 0x009896800000895d */ /* 0x004fea0003900000 */
[----:B------:R-:W2:Y:S02]  /*8b90*/  @!P0 SYNCS.PHASECHK.TRANS64 P0, [R0+URZ], R3 ;  /* 0x00000003000085a7 */ /* 0x000ea400080010ff */
[----:B--2---:R-:W-:Y:S05]  /*8ba0*/  @!P0 BRA `(.L_x_137) ;  /* 0xfffffffc00f08947 */ /* 0x004fea000383ffff */
[----:B------:R-:W-:Y:S05]  /*8bb0*/  BRA `(.L_x_138) ;  /* 0xffffff9c00547947 */ /* 0x000fea000383ffff */
.L_x_47:
[----:B----4-:R-:W-:-:S07]  /*8bc0*/  MOV R0, UR5 ;  /* 0x0000000500007c02 */ /* 0x010fce0008000f00 */
.L_x_139:
[----:B-1----:R1:W2:Y:S02]  /*8bd0*/  SYNCS.PHASECHK.TRANS64.TRYWAIT P0, [R0+URZ], R3 ;  /* 0x00000003000075a7 */ /* 0x0022a400080011ff */
[----:B--2---:R-:W-:Y:S05]  /*8be0*/  @!P0 NANOSLEEP.SYNCS 0x989680 ;  /* 0x009896800000895d */ /* 0x004fea0003900000 */
[----:B------:R-:W2:Y:S02]  /*8bf0*/  @!P0 SYNCS.PHASECHK.TRANS64 P0, [R0+URZ], R3 ;  /* 0x00000003000085a7 */ /* 0x000ea400080010ff */
[----:B--2---:R-:W-:Y:S05]  /*8c00*/  @!P0 BRA `(.L_x_139) ;  /* 0xfffffffc00f08947 */ /* 0x004fea000383ffff */
[----:B------:R-:W-:Y:S05]  /*8c10*/  BRA `(.L_x_140) ;  /* 0xffffff9c00607947 */ /* 0x000fea000383ffff */
.L_x_50:
[----:B-1----:R1:W2:Y:S02]  /*8c20*/  SYNCS.PHASECHK.TRANS64.TRYWAIT P0, [R0+URZ+0x150], R5 ;  /* 0x00015005000075a7 */ /* 0x0022a400080011ff */
[----:B--2---:R-:W-:Y:S05]  /*8c30*/  @!P0 NANOSLEEP.SYNCS 0x989680 ;  /* 0x009896800000895d */ /* 0x004fea0003900000 */
[----:B------:R-:W2:Y:S02]  /*8c40*/  @!P0 SYNCS.PHASECHK.TRANS64 P0, [R0+URZ+0x150], R5 ;  /* 0x00015005000085a7 */ /* 0x000ea400080010ff */
[----:B--2---:R-:W-:Y:S05]  /*8c50*/  @!P0 BRA `(.L_x_50) ;  /* 0xfffffffc00f08947 */ /* 0x004fea000383ffff */
[----:B------:R-:W-:Y:S05]  /*8c60*/  BRA `(.L_x_141) ;  /* 0xffffff9c00bc7947 */ /* 0x000fea000383ffff */
.L_x_51:
[----:B------:R-:W-:-:S07]  /*8c70*/  MOV R0, UR5 ;  /* 0x0000000500007c02 */ /* 0x000fce0008000f00 */
.L_x_142:
[----:B-1----:R1:W2:Y:S02]  /*8c80*/  SYNCS.PHASECHK.TRANS64.TRYWAIT P0, [R0+URZ+0x100], R5 ;  /* 0x00010005000075a7 */ /* 0x0022a400080011ff */
[----:B--2---:R-:W-:Y:S05]  /*8c90*/  @!P0 NANOSLEEP.SYNCS 0x989680 ;  /* 0x009896800000895d */ /* 0x004fea0003900000 */
[----:B------:R-:W2:Y:S02]  /*8ca0*/  @!P0 SYNCS.PHASECHK.TRANS64 P0, [R0+URZ+0x100], R5 ;  /* 0x00010005000085a7 */ /* 0x000ea400080010ff */
[----:B--2---:R-:W-:Y:S05]  /*8cb0*/  @!P0 BRA `(.L_x_142) ;  /* 0xfffffffc00f08947 */ /* 0x004fea000383ffff */
[----:B------:R-:W-:Y:S05]  /*8cc0*/  BRA `(.L_x_143) ;  /* 0xffffff9c00cc7947 */ /* 0x000fea000383ffff */
.L_x_52:
[----:B-1----:R1:W2:Y:S02]  /*8cd0*/  SYNCS.PHASECHK.TRANS64.TRYWAIT P1, [R0+URZ+0xf0], R5 ;  /* 0x0000f005000075a7 */ /* 0x0022a400080211ff */
[----:B--2---:R-:W-:Y:S05]  /*8ce0*/  @!P1 NANOSLEEP.SYNCS 0x989680 ;  /* 0x009896800000995d */ /* 0x004fea0003900000 */
[----:B------:R-:W2:Y:S02]  /*8cf0*/  @!P1 SYNCS.PHASECHK.TRANS64 P1, [R0+URZ+0xf0], R5 ;  /* 0x0000f005000095a7 */ /* 0x000ea400080210ff */
[----:B--2---:R-:W-:Y:S05]  /*8d00*/  @!P1 BRA `(.L_x_52) ;  /* 0xfffffffc00f09947 */ /* 0x004fea000383ffff */
[----:B------:R-:W-:Y:S05]  /*8d10*/  BRA `(.L_x_144) ;  /* 0xffffff9c00fc7947 */ /* 0x000fea000383ffff */
.L_x_55:
[----:B------:R-:W-:-:S07]  /*8d20*/  MOV R0, UR5 ;  /* 0x0000000500007c02 */ /* 0x000fce0008000f00 */
.L_x_145:
[----:B-1----:R1:W2:Y:S02]  /*8d30*/  SYNCS.PHASECHK.TRANS64.TRYWAIT P0, [R0+URZ+0x100], R3 ;  /* 0x00010003000075a7 */ /* 0x0022a400080011ff */
[----:B--2---:R-:W-:Y:S05]  /*8d40*/  @!P0 NANOSLEEP.SYNCS 0x989680 ;  /* 0x009896800000895d */ /* 0x004fea0003900000 */
[----:B------:R-:W2:Y:S02]  /*8d50*/  @!P0 SYNCS.PHASECHK.TRANS64 P0, [R0+URZ+0x100], R3 ;  /* 0x00010003000085a7 */ /* 0x000ea400080010ff */
[----:B--2---:R-:W-:Y:S05]  /*8d60*/  @!P0 BRA `(.L_x_145) ;  /* 0xfffffffc00f08947 */ /* 0x004fea000383ffff */
[----:B------:R-:W-:Y:S05]  /*8d70*/  BRA `(.L_x_54) ;  /* 0xffffffa000507947 */ /* 0x000fea000383ffff */
.L_x_62:
[----:B-1----:R1:W2:Y:S02]  /*8d80*/  SYNCS.PHASECHK.TRANS64.TRYWAIT P1, [R0+URZ+0xf0], R5 ;  /* 0x0000f005000075a7 */ /* 0x0022a400080211ff */
[----:B--2---:R-:W-:Y:S05]  /*8d90*/  @!P1 NANOSLEEP.SYNCS 0x989680 ;  /* 0x009896800000995d */ /* 0x004fea0003900000 */
[----:B------:R-:W2:Y:S02]  /*8da0*/  @!P1 SYNCS.PHASECHK.TRANS64 P1, [R0+URZ+0xf0], R5 ;  /* 0x0000f005000095a7 */ /* 0x000ea400080210ff */
[----:B--2---:R-:W-:Y:S05]  /*8db0*/  @!P1 BRA `(.L_x_62) ;  /* 0xfffffffc00f09947 */ /* 0x004fea000383ffff */
[----:B------:R-:W-:Y:S05]  /*8dc0*/  BRA `(.L_x_146) ;  /* 0xffffffa400a87947 */ /* 0x000fea000383ffff */
.L_x_63:
[----:B------:R-:W-:-:S07]  /*8dd0*/  MOV R3, UR8 ;  /* 0x0000000800037c02 */ /* 0x000fce0008000f00 */
.L_x_147:
[----:B-1----:R1:W2:Y:S02]  /*8de0*/  SYNCS.PHASECHK.TRANS64.TRYWAIT P0, [R3+URZ+0x130], R0 ;  /* 0x00013000030075a7 */ /* 0x0022a400080011ff */
[----:B--2---:R-:W-:Y:S05]  /*8df0*/  @!P0 NANOSLEEP.SYNCS 0x989680 ;  /* 0x009896800000895d */ /* 0x004fea0003900000 */
[----:B------:R-:W2:Y:S02]  /*8e00*/  @!P0 SYNCS.PHASECHK.TRANS64 P0, [R3+URZ+0x130], R0 ;  /* 0x00013000030085a7 */ /* 0x000ea400080010ff */
[----:B--2---:R-:W-:Y:S05]  /*8e10*/  @!P0 BRA `(.L_x_147) ;  /* 0xfffffffc00f08947 */ /* 0x004fea000383ffff */
[----:B------:R-:W-:Y:S05]  /*8e20*/  BRA `(.L_x_148) ;  /* 0xffffffa400e07947 */ /* 0x000fea000383ffff */
.L_x_66:
[----:B------:R-:W-:Y:S07]  /*8e30*/  MOV R0, UR7 ;  /* 0x0000000700007c02 */ /* 0x000fee0008000f00 */
.L_x_149:
[----:B-1----:R1:W2:Y:S02]  /*8e40*/  SYNCS.PHASECHK.TRANS64.TRYWAIT P0, [R0+URZ], R3 ;  /* 0x00000003000075a7 */ /* 0x0022a400080011ff */
[----:B--2---:R-:W-:Y:S05]  /*8e50*/  @!P0 NANOSLEEP.SYNCS 0x989680 ;  /* 0x009896800000895d */ /* 0x004fea0003900000 */
[----:B------:R-:W2:Y:S02]  /*8e60*/  @!P0 SYNCS.PHASECHK.TRANS64 P0, [R0+URZ], R3 ;  /* 0x00000003000085a7 */ /* 0x000ea400080010ff */
[----:B--2---:R-:W-:Y:S05]  /*8e70*/  @!P0 BRA `(.L_x_149) ;  /* 0xfffffffc00f08947 */ /* 0x004fea000383ffff */
[----:B------:R-:W-:Y:S05]  /*8e80*/  BRA `(.L_x_65) ;  /* 0xffffffa400fc7947 */ /* 0x000fea000383ffff */
.L_x_69:
[----:B------:R-:W-:-:S07]  /*8e90*/  MOV R0, UR5 ;  /* 0x0000000500007c02 */ /* 0x000fce0008000f00 */
.L_x_150:
[----:B--2---:R2:W3:Y:S02]  /*8ea0*/  SYNCS.PHASECHK.TRANS64.TRYWAIT P0, [R0+URZ], R3 ;  /* 0x00000003000075a7 */ /* 0x0044e400080011ff */
[----:B---3--:R-:W-:Y:S05]  /*8eb0*/  @!P0 NANOSLEEP.SYNCS 0x989680 ;  /* 0x009896800000895d */ /* 0x008fea0003900000 */
[----:B------:R-:W3:Y:S02]  /*8ec0*/  @!P0 SYNCS.PHASECHK.TRANS64 P0, [R0+URZ], R3 ;  /* 0x00000003000085a7 */ /* 0x000ee400080010ff */
[----:B---3--:R-:W-:Y:S05]  /*8ed0*/  @!P0 BRA `(.L_x_150) ;  /* 0xfffffffc00f08947 */ /* 0x008fea000383ffff */
[----:B------:R-:W-:Y:S05]  /*8ee0*/  BRA `(.L_x_151) ;  /* 0xffffffa800b07947 */ /* 0x000fea000383ffff */
.L_x_70:
[----:B------:R-:W-:-:S07]  /*8ef0*/  MOV R0, UR5 ;  /* 0x0000000500007c02 */ /* 0x000fce0008000f00 */
.L_x_152:
[----:B-1----:R1:W2:Y:S02]  /*8f00*/  SYNCS.PHASECHK.TRANS64.TRYWAIT P0, [R0+URZ], R3 ;  /* 0x00000003000075a7 */ /* 0x0022a400080011ff */
[----:B--2---:R-:W-:Y:S05]  /*8f10*/  @!P0 NANOSLEEP.SYNCS 0x989680 ;  /* 0x009896800000895d */ /* 0x004fea0003900000 */
[----:B------:R-:W2:Y:S02]  /*8f20*/  @!P0 SYNCS.PHASECHK.TRANS64 P0, [R0+URZ], R3 ;  /* 0x00000003000085a7 */ /* 0x000ea400080010ff */
[----:B--2---:R-:W-:Y:S05]  /*8f30*/  @!P0 BRA `(.L_x_152) ;  /* 0xfffffffc00f08947 */ /* 0x004fea000383ffff */
[----:B------:R-:W-:Y:S05]  /*8f40*/  BRA `(.L_x_153) ;  /* 0xffffffa800bc7947 */ /* 0x000fea000383ffff */
.L_x_71:
[----:B------:R-:W-:-:S07]  /*8f50*/  MOV R0, UR5 ;  /* 0x0000000500007c02 */ /* 0x000fce0008000f00 */
.L_x_154:
[----:B-1----:R1:W2:Y:S02]  /*8f60*/  SYNCS.PHASECHK.TRANS64.TRYWAIT P0, [R0+URZ], R3 ;  /* 0x00000003000075a7 */ /* 0x0022a400080011ff */
[----:B--2---:R-:W-:Y:S05]  /*8f70*/  @!P0 NANOSLEEP.SYNCS 0x989680 ;  /* 0x009896800000895d */ /* 0x004fea0003900000 */
[----:B------:R-:W2:Y:S02]  /*8f80*/  @!P0 SYNCS.PHASECHK.TRANS64 P0, [R0+URZ], R3 ;  /* 0x00000003000085a7 */ /* 0x000ea400080010ff */
[----:B--2---:R-:W-:Y:S05]  /*8f90*/  @!P0 BRA `(.L_x_154) ;  /* 0xfffffffc00f08947 */ /* 0x004fea000383ffff */
[----:B------:R-:W-:Y:S05]  /*8fa0*/  BRA `(.L_x_155) ;  /* 0xffffffa800c87947 */ /* 0x000fea000383ffff */
.L_x_72:
[----:B------:R-:W-:-:S07]  /*8fb0*/  MOV R0, UR7 ;  /* 0x0000000700007c02 */ /* 0x000fce0008000f00 */
.L_x_156:
[----:B-1----:R1:W2:Y:S02]  /*8fc0*/  SYNCS.PHASECHK.TRANS64.TRYWAIT P0, [R0+URZ], R3 ;  /* 0x00000003000075a7 */ /* 0x0022a400080011ff */
[----:B--2---:R-:W-:Y:S05]  /*8fd0*/  @!P0 NANOSLEEP.SYNCS 0x989680 ;  /* 0x009896800000895d */ /* 0x004fea0003900000 */
[----:B------:R-:W2:Y:S02]  /*8fe0*/  @!P0 SYNCS.PHASECHK.TRANS64 P0, [R0+URZ], R3 ;  /* 0x00000003000085a7 */ /* 0x000ea400080010ff */
[----:B--2---:R-:W-:Y:S05]  /*8ff0*/  @!P0 BRA `(.L_x_156) ;  /* 0xfffffffc00f08947 */ /* 0x004fea000383ffff */
[----:B------:R-:W-:Y:S05]  /*9000*/  BRA `(.L_x_157) ;  /* 0xffffffa800d47947 */ /* 0x000fea000383ffff */
.L_x_77:
[----:B--2---:R2:W3:Y:S02]  /*9010*/  SYNCS.PHASECHK.TRANS64.TRYWAIT P0, [R0+URZ+0xf0], R3 ;  /* 0x0000f003000075a7 */ /* 0x0044e400080011ff */
[----:B---3--:R-:W-:Y:S05]  /*9020*/  @!P0 NANOSLEEP.SYNCS 0x989680 ;  /* 0x009896800000895d */ /* 0x008fea0003900000 */
[----:B------:R-:W3:Y:S02]  /*9030*/  @!P0 SYNCS.PHASECHK.TRANS64 P0, [R0+URZ+0xf0], R3 ;  /* 0x0000f003000085a7 */ /* 0x000ee400080010ff */
[----:B---3--:R-:W-:Y:S05]  /*9040*/  @!P0 BRA `(.L_x_77) ;  /* 0xfffffffc00f08947 */ /* 0x008fea000383ffff */
[----:B------:R-:W-:Y:S05]  /*9050*/  BRA `(.L_x_158) ;  /* 0xffffffac00d87947 */ /* 0x000fea000383ffff */
.L_x_80:
[----:B------:R-:W-:Y:S07]  /*9060*/  MOV R0, UR7 ;  /* 0x0000000700007c02 */ /* 0x000fee0008000f00 */
.L_x_159:
[----:B--2---:R2:W3:Y:S02]  /*9070*/  SYNCS.PHASECHK.TRANS64.TRYWAIT P0, [R0+URZ+0xe8], R3 ;  /* 0x0000e803000075a7 */ /* 0x0044e400080011ff */
[----:B---3--:R-:W-:Y:S05]  /*9080*/  @!P0 NANOSLEEP.SYNCS 0x989680 ;  /* 0x009896800000895d */ /* 0x008fea0003900000 */
[----:B------:R-:W3:Y:S02]  /*9090*/  @!P0 SYNCS.PHASECHK.TRANS64 P0, [R0+URZ+0xe8], R3 ;  /* 0x0000e803000085a7 */ /* 0x000ee400080010ff */
[----:B---3--:R-:W-:Y:S05]  /*90a0*/  @!P0 BRA `(.L_x_159) ;  /* 0xfffffffc00f08947 */ /* 0x008fea000383ffff */
[----:B------:R-:W-:Y:S05]  /*90b0*/  BRA `(.L_x_79) ;  /* 0xffffffb000b87947 */ /* 0x000fea000383ffff */
.L_x_83:
[----:B--2---:R-:W-:Y:S07]  /*90c0*/  MOV R3, UR7 ;  /* 0x0000000700037c02 */ /* 0x004fee0008000f00 */
.L_x_160:
[----:B-1----:R1:W2:Y:S02]  /*90d0*/  SYNCS.PHASECHK.TRANS64.TRYWAIT P0, [R3+URZ+0xd0], R12 ;  /* 0x0000d00c030075a7 */ /* 0x0022a400080011ff */
[----:B--2---:R-:W-:Y:S05]  /*90e0*/  @!P0 NANOSLEEP.SYNCS 0x989680 ;  /* 0x009896800000895d */ /* 0x004fea0003900000 */
[----:B------:R-:W2:Y:S02]  /*90f0*/  @!P0 SYNCS.PHASECHK.TRANS64 P0, [R3+URZ+0xd0], R12 ;  /* 0x0000d00c030085a7 */ /* 0x000ea400080010ff */
[----:B--2---:R-:W-:Y:S05]  /*9100*/  @!P0 BRA `(.L_x_160) ;  /* 0xfffffffc00f08947 */ /* 0x004fea000383ffff */
[----:B------:R-:W-:Y:S05]  /*9110*/  BRA `(.L_x_161) ;  /* 0xffffffb400307947 */ /* 0x000fea000383ffff */
.L_x_84:
[----:B------:R-:W-:Y:S07]  /*9120*/  MOV R3, UR7 ;  /* 0x0000000700037c02 */ /* 0x000fee0008000f00 */
.L_x_162:
[----:B-1----:R1:W2:Y:S02]  /*9130*/  SYNCS.PHASECHK.TRANS64.TRYWAIT P0, [R3+URZ+0xd8], R12 ;  /* 0x0000d80c030075a7 */ /* 0x0022a400080011ff */
[----:B--2---:R-:W-:Y:S05]  /*9140*/  @!P0 NANOSLEEP.SYNCS 0x989680 ;  /* 0x009896800000895d */ /* 0x004fea0003900000 */
[----:B------:R-:W2:Y:S02]  /*9150*/  @!P0 SYNCS.PHASECHK.TRANS64 P0, [R3+URZ+0xd8], R12 ;  /* 0x0000d80c030085a7 */ /* 0x000ea400080010ff */
[----:B--2---:R-:W-:Y:S05]  /*9160*/  @!P0 BRA `(.L_x_162) ;  /* 0xfffffffc00f08947 */ /* 0x004fea000383ffff */
[----:B------:R-:W-:Y:S05]  /*9170*/  BRA `(.L_x_163) ;  /* 0xffffffb400b07947 */ /* 0x000fea000383ffff */
.L_x_86:
[----:B------:R-:W-:-:S07]  /*9180*/  MOV R0, UR7 ;  /* 0x0000000700007c02 */ /* 0x000fce0008000f00 */
.L_x_164:
[----:B-1----:R1:W3:Y:S02]  /*9190*/  SYNCS.PHASECHK.TRANS64.TRYWAIT P0, [R0+URZ+0xd0], R3 ;  /* 0x0000d003000075a7 */ /* 0x0022e400080011ff */
[----:B---3--:R-:W-:Y:S05]  /*91a0*/  @!P0 NANOSLEEP.SYNCS 0x989680 ;  /* 0x009896800000895d */ /* 0x008fea0003900000 */
[----:B------:R-:W3:Y:S02]  /*91b0*/  @!P0 SYNCS.PHASECHK.TRANS64 P0, [R0+URZ+0xd0], R3 ;  /* 0x0000d003000085a7 */ /* 0x000ee400080010ff */
[----:B---3--:R-:W-:Y:S05]  /*91c0*/  @!P0 BRA `(.L_x_164) ;  /* 0xfffffffc00f08947 */ /* 0x008fea000383ffff */
[----:B------:R-:W-:Y:S05]  /*91d0*/  BRA `(.L_x_165) ;  /* 0xffffffb800207947 */ /* 0x000fea000383ffff */
.L_x_88:
[----:B--2---:R2:W4:Y:S02]  /*91e0*/  SYNCS.PHASECHK.TRANS64.TRYWAIT P0, [R0+URZ+0xf0], R3 ;  /* 0x0000f003000075a7 */ /* 0x00452400080011ff */
[----:B----4-:R-:W-:Y:S05]  /*91f0*/  @!P0 NANOSLEEP.SYNCS 0x989680 ;  /* 0x009896800000895d */ /* 0x010fea0003900000 */
[----:B------:R-:W4:Y:S02]  /*9200*/  @!P0 SYNCS.PHASECHK.TRANS64 P0, [R0+URZ+0xf0], R3 ;  /* 0x0000f003000085a7 */ /* 0x000f2400080010ff */
[----:B----4-:R-:W-:Y:S05]  /*9210*/  @!P0 BRA `(.L_x_88) ;  /* 0xfffffffc00f08947 */ /* 0x010fea000383ffff */
[----:B------:R-:W-:Y:S05]  /*9220*/  BRA `(.L_x_166) ;  /* 0xffffffb800e87947 */ /* 0x000fea000383ffff */
.L_x_99:
[----:B-1----:R1:W3:Y:S02]  /*9230*/  SYNCS.PHASECHK.TRANS64.TRYWAIT P1, [R3+URZ+0xc0], R0 ;  /* 0x0000c000030075a7 */ /* 0x0022e400080211ff */
[----:B---3--:R-:W-:Y:S05]  /*9240*/  @!P1 NANOSLEEP.SYNCS 0x989680 ;  /* 0x009896800000995d */ /* 0x008fea0003900000 */
[----:B------:R-:W3:Y:S02]  /*9250*/  @!P1 SYNCS.PHASECHK.TRANS64 P1, [R3+URZ+0xc0], R0 ;  /* 0x0000c000030095a7 */ /* 0x000ee400080210ff */
[----:B---3--:R-:W-:Y:S05]  /*9260*/  @!P1 BRA `(.L_x_99) ;  /* 0xfffffffc00f09947 */ /* 0x008fea000383ffff */
[----:B------:R-:W-:Y:S05]  /*9270*/  BRA `(.L_x_98) ;  /* 0xffffffc8000c7947 */ /* 0x000fea000383ffff */
.L_x_101:
[----:B-1----:R1:W4:Y:S02]  /*9280*/  SYNCS.PHASECHK.TRANS64.TRYWAIT P0, [R207+URZ+0x110], R2 ;  /* 0x00011002cf0075a7 */ /* 0x00232400080011ff */
[----:B----4-:R-:W-:Y:S05]  /*9290*/  @!P0 NANOSLEEP.SYNCS 0x989680 ;  /* 0x009896800000895d */ /* 0x010fea0003900000 */
[----:B------:R-:W4:Y:S02]  /*92a0*/  @!P0 SYNCS.PHASECHK.TRANS64 P0, [R207+URZ+0x110], R2 ;  /* 0x00011002cf0085a7 */ /* 0x000f2400080010ff */
[----:B----4-:R-:W-:Y:S05]  /*92b0*/  @!P0 BRA `(.L_x_101) ;  /* 0xfffffffc00f08947 */ /* 0x010fea000383ffff */
[----:B------:R-:W-:Y:S05]  /*92c0*/  BRA `(.L_x_100) ;  /* 0xffffffc800687947 */ /* 0x000fea000383ffff */
.L_x_110:
[----:B--2---:R2:W3:Y:S02]  /*92d0*/  SYNCS.PHASECHK.TRANS64.TRYWAIT P0, [R210+URZ+0xc0], R3 ;  /* 0x0000c003d20075a7 */ /* 0x0044e400080011ff */
[----:B---3--:R-:W-:Y:S05]  /*92e0*/  @!P0 NANOSLEEP.SYNCS 0x989680 ;  /* 0x009896800000895d */ /* 0x008fea0003900000 */
[----:B------:R-:W3:Y:S02]  /*92f0*/  @!P0 SYNCS.PHASECHK.TRANS64 P0, [R210+URZ+0xc0], R3 ;  /* 0x0000c003d20085a7 */ /* 0x000ee400080010ff */
[----:B---3--:R-:W-:Y:S05]  /*9300*/  @!P0 BRA `(.L_x_110) ;  /* 0xfffffffc00f08947 */ /* 0x008fea000383ffff */
[----:B------:R-:W-:Y:S05]  /*9310*/  BRA `(.L_x_109) ;  /* 0xffffffdc00747947 */ /* 0x000fea000383ffff */
        .weak           $__internal_0_$__cuda_sm10x_tcgen05_guardrail_trap_col_being_dealloced_not_returned_by_alloc
        .type           $__internal_0_$__cuda_sm10x_tcgen05_guardrail_trap_col_being_dealloced_not_returned_by_alloc,@function
        .size           $__internal_0_$__cuda_sm10x_tcgen05_guardrail_trap_col_being_dealloced_not_returned_by_alloc,($__internal_1_$__cuda_sm10x_tcgen05_guardrail_trap_phase_invalid_during_alloc - $__internal_0_$__cuda_sm10x_tcgen05_guardrail_trap_col_being_dealloced_not_returned_by_alloc)
$__internal_0_$__cuda_sm10x_tcgen05_guardrail_trap_col_being_dealloced_not_returned_by_alloc:
[----:B------:R-:W-:Y:S05]  /*9320*/  BPT.TRAP 0x1 ;  /* 0x000000040000795c */ /* 0x000fea0000300000 */
[----:B------:R-:W-:-:S04]  /*9330*/  HFMA2 R3, -RZ, RZ, 0, 0 ;  /* 0x00000000ff037431 */ /* 0x000fc800000001ff */
[----:B------:R-:W-:Y:S05]  /*9340*/  RET.REL.NODEC R2 `(_ZN7cutlass13device_kernelINS_4gemm6kernel13GemmUniversalIN4cute5tupleIJiiiiEEENS1_10collective13CollectiveMmaINS1_35MainloopSm100TmaUmmaWarpSpecializedILi12ELi2ELi4ENS5_IJNS4_1CILi1EEESB_SB_EEEEENS5_IJNSA_ILi128EEESE_NSA_ILi64EEEEEENS_12float_e4m3_tENS5_IJSB_llEEESH_SI_NS4_8TiledMMAINS4_8MMA_AtomIJNS4_10MMA_TraitsINS4_19SM100_MMA_F8F6F4_SSEJSH_SH_fSE_SE_NS4_17integral_constantINS4_4UMMA5MajorELSP_1EEESQ_NSN_INSO_7ScaleInELSR_0EEESS_EEEEEENS4_6LayoutISC_NS5_IJNSA_ILi0EEESW_SW_EEEEENS5_IJNS4_10UnderscoreESZ_SZ_EEEEENS4_13SM90_TMA_LOADENS4_14ComposedLayoutINS4_7SwizzleILi3ELi4ELi3EEENS4_18smem_ptr_flag_bitsILi8EEENSV_INS5_IJSE_NSA_ILi8EEEEEENS5_IJSB_SE_EEEEEEEvNS4_8identityES12_S1C_vS1D_EENS_8epilogue10collective18CollectiveEpilogueINS1F_23Sm100TmaWarpSpecializedILi2ELi2ELi64ELb0ELb0EEEJSG_NS5_IJNSV_ISE_SB_EENSV_ISF_SB_EEEEESH_NS5_IJlSB_lEEESH_S1N_NS1F_6fusion15FusionCallbacksIS1J_NS1O_17LinearCombinationISH_fSH_fLNS_15FloatRoundStyleE2EEESG_S1M_JEEENS4_5SM1004TMEM4LOAD26SM100_TMEM_LOAD_32dp32b64xES12_NS13_INS14_ILi2ELi4ELi3EEES17_NSV_INS5_IJS18_SF_EEENS5_IJSF_SB_EEEEEEENS4_39AutoVectorizingCopyWithAssumedAlignmentILi128EEENS4_14SM90_TMA_STOREES22_S24_S24_EEEvvEEEEvNT_6ParamsE) ;  /* 0xffffff6c022c7950 */ /* 0x000fea0003c3ffff */
        .weak           $__internal_1_$__cuda_sm10x_tcgen05_guardrail_trap_phase_invalid_during_alloc
        .type           $__internal_1_$__cuda_sm10x_tcgen05_guardrail_trap_phase_invalid_during_alloc,@function
        .size           $__internal_1_$__cuda_sm10x_tcgen05_guardrail_trap_phase_invalid_during_alloc,($__internal_2_$__cuda_sm10x_tcgen05_guardrail_trap_unallocated_columns_being_dealloced - $__internal_1_$__cuda_sm10x_tcgen05_guardrail_trap_phase_invalid_during_alloc)
$__internal_1_$__cuda_sm10x_tcgen05_guardrail_trap_phase_invalid_during_alloc:
[----:B------:R-:W-:Y:S05]  /*9350*/  BPT.TRAP 0x1 ;  /* 0x000000040000795c */ /* 0x000fea0000300000 */
[----:B------:R-:W-:-:S04]  /*9360*/  MOV R3, 0x0 ;  /* 0x0000000000037802 */ /* 0x000fc80000000f00 */
[----:B------:R-:W-:Y:S05]  /*9370*/  RET.REL.NODEC R2 `(_ZN7cutlass13device_kernelINS_4gemm6kernel13GemmUniversalIN4cute5tupleIJiiiiEEENS1_10collective13CollectiveMmaINS1_35MainloopSm100TmaUmmaWarpSpecializedILi12ELi2ELi4ENS5_IJNS4_1CILi1EEESB_SB_EEEEENS5_IJNSA_ILi128EEESE_NSA_ILi64EEEEEENS_12float_e4m3_tENS5_IJSB_llEEESH_SI_NS4_8TiledMMAINS4_8MMA_AtomIJNS4_10MMA_TraitsINS4_19SM100_MMA_F8F6F4_SSEJSH_SH_fSE_SE_NS4_17integral_constantINS4_4UMMA5MajorELSP_1EEESQ_NSN_INSO_7ScaleInELSR_0EEESS_EEEEEENS4_6LayoutISC_NS5_IJNSA_ILi0EEESW_SW_EEEEENS5_IJNS4_10UnderscoreESZ_SZ_EEEEENS4_13SM90_TMA_LOADENS4_14ComposedLayoutINS4_7SwizzleILi3ELi4ELi3EEENS4_18smem_ptr_flag_bitsILi8EEENSV_INS5_IJSE_NSA_ILi8EEEEEENS5_IJSB_SE_EEEEEEEvNS4_8identityES12_S1C_vS1D_EENS_8epilogue10collective18CollectiveEpilogueINS1F_23Sm100TmaWarpSpecializedILi2ELi2ELi64ELb0ELb0EEEJSG_NS5_IJNSV_ISE_SB_EENSV_ISF_SB_EEEEESH_NS5_IJlSB_lEEESH_S1N_NS1F_6fusion15FusionCallbacksIS1J_NS1O_17LinearCombinationISH_fSH_fLNS_15FloatRoundStyleE2EEESG_S1M_JEEENS4_5SM1004TMEM4LOAD26SM100_TMEM_LOAD_32dp32b64xES12_NS13_INS14_ILi2ELi4ELi3EEES17_NSV_INS5_IJS18_SF_EEENS5_IJSF_SB_EEEEEEENS4_39AutoVectorizingCopyWithAssumedAlignmentILi128EEENS4_14SM90_TMA_STOREES22_S24_S24_EEEvvEEEEvNT_6ParamsE) ;  /* 0xffffff6c02207950 */ /* 0x000fea0003c3ffff */
        .weak           $__internal_2_$__cuda_sm10x_tcgen05_guardrail_trap_unallocated_columns_being_dealloced
        .type           $__internal_2_$__cuda_sm10x_tcgen05_guardrail_trap_unallocated_columns_being_dealloced,@function
        .size           $__internal_2_$__cuda_sm10x_tcgen05_guardrail_trap_unallocated_columns_being_dealloced,(.L_x_168 - $__internal_2_$__cuda_sm10x_tcgen05_guardrail_trap_unallocated_columns_being_dealloced)
$__internal_2_$__cuda_sm10x_tcgen05_guardrail_trap_unallocated_columns_being_dealloced:
[----:B------:R-:W-:Y:S05]  /*9380*/  BPT.TRAP 0x1 ;  /* 0x000000040000795c */ /* 0x000fea0000300000 */
[----:B------:R-:W-:-:S04]  /*9390*/  HFMA2 R3, -RZ, RZ, 0, 0 ;  /* 0x00000000ff037431 */ /* 0x000fc800000001ff */
[----:B------:R-:W-:Y:S05]  /*93a0*/  RET.REL.NODEC R2 `(_ZN7cutlass13device_kernelINS_4gemm6kernel13GemmUniversalIN4cute5tupleIJiiiiEEENS1_10collective13CollectiveMmaINS1_35MainloopSm100TmaUmmaWarpSpecializedILi12ELi2ELi4ENS5_IJNS4_1CILi1EEESB_SB_EEEEENS5_IJNSA_ILi128EEESE_NSA_ILi64EEEEEENS_12float_e4m3_tENS5_IJSB_llEEESH_SI_NS4_8TiledMMAINS4_8MMA_AtomIJNS4_10MMA_TraitsINS4_19SM100_MMA_F8F6F4_SSEJSH_SH_fSE_SE_NS4_17integral_constantINS4_4UMMA5MajorELSP_1EEESQ_NSN_INSO_7ScaleInELSR_0EEESS_EEEEEENS4_6LayoutISC_NS5_IJNSA_ILi0EEESW_SW_EEEEENS5_IJNS4_10UnderscoreESZ_SZ_EEEEENS4_13SM90_TMA_LOADENS4_14ComposedLayoutINS4_7SwizzleILi3ELi4ELi3EEENS4_18smem_ptr_flag_bitsILi8EEENSV_INS5_IJSE_NSA_ILi8EEEEEENS5_IJSB_SE_EEEEEEEvNS4_8identityES12_S1C_vS1D_EENS_8epilogue10collective18CollectiveEpilogueINS1F_23Sm100TmaWarpSpecializedILi2ELi2ELi64ELb0ELb0EEEJSG_NS5_IJNSV_ISE_SB_EENSV_ISF_SB_EEEEESH_NS5_IJlSB_lEEESH_S1N_NS1F_6fusion15FusionCallbacksIS1J_NS1O_17LinearCombinationISH_fSH_fLNS_15FloatRoundStyleE2EEESG_S1M_JEEENS4_5SM1004TMEM4LOAD26SM100_TMEM_LOAD_32dp32b64xES12_NS13_INS14_ILi2ELi4ELi3EEES17_NSV_INS5_IJS18_SF_EEENS5_IJSF_SB_EEEEEEENS4_39AutoVectorizingCopyWithAssumedAlignmentILi128EEENS4_14SM90_TMA_STOREES22_S24_S24_EEEvvEEEEvNT_6ParamsE) ;  /* 0xffffff6c02147950 */ /* 0x000fea0003c3ffff */
.L_x_167:
[----:B------:R-:W-:-:S00]  /*93b0*/  BRA `(.L_x_167) ;  /* 0xfffffffc00fc7947 */ /* 0x000fc0000383ffff */
[----:B------:R-:W-:-:S00]  /*93c0*/  NOP ;  /* 0x0000000000007918 */ /* 0x000fc00000000000 */
        /* <DEDUP_REMOVED lines=11> */
.L_x_168:


//--------------------- .nv.global.init           --------------------------
	.section	.nv.global.init,"aw",@progbits
.nv.global.init:
	.type		$str$27,@object
	.size		$str$27,($str$28 - $str$27)
$str$27:
        /*0000*/ 	.byte	0x28, 0x61, 0x64, 0x64, 0x72, 0x65, 0x73, 0x73, 0x20, 0x26, 0x20, 0x6d, 0x61, 0x73, 0x6b, 0x29
        /*0010*/ 	.byte	0x20, 0x3d, 0x3d, 0x20, 0x30, 0x00
	.type		$str$28,@object
	.size		$str$28,($str$26 - $str$28)
$str$28:
        /*0016*/ 	.byte	0x2f, 0x74, 0x6d, 0x70, 0x2f, 0x63, 0x75, 0x74, 0x6c, 0x61, 0x73, 0x73, 0x5f, 0x73, 0x77, 0x65
        /*0026*/ 	.byte	0x65, 0x70, 0x5f, 0x73, 0x72, 0x63, 0x2f, 0x69, 0x6e, 0x63, 0x6c, 0x75, 0x64, 0x65, 0x2f, 0x63
        /*0036*/ 	.byte	0x75, 0x74, 0x65, 0x2f, 0x70, 0x6f, 0x69, 0x6e, 0x74, 0x65, 0x72, 0x5f, 0x66, 0x6c, 0x61, 0x67
        /*0046*/ 	.byte	0x67, 0x65, 0x64, 0x2e, 0x68, 0x70, 0x70, 0x00
	.type		$str$26,@object
	.size		$str$26,($str$25 - $str$26)
$str$26:
        /*004e*/ 	.byte	0x2f, 0x74, 0x6d, 0x70, 0x2f, 0x63, 0x75, 0x74, 0x6c, 0x61, 0x73, 0x73, 0x5f, 0x73, 0x77, 0x65
        /*005e*/ 	.byte	0x65, 0x70, 0x5f, 0x73, 0x72, 0x63, 0x2f, 0x69, 0x6e, 0x63, 0x6c, 0x75, 0x64, 0x65, 0x2f, 0x63
        /*006e*/ 	.byte	0x75, 0x74, 0x65, 0x2f, 0x61, 0x74, 0x6f, 0x6d, 0x2f, 0x63, 0x6f, 0x70, 0x79, 0x5f, 0x74, 0x72
        /*007e*/ 	.byte	0x61, 0x69, 0x74, 0x73, 0x5f, 0x73, 0x6d, 0x31, 0x30, 0x30, 0x2e, 0x68, 0x70, 0x70, 0x00
	.type		$str$25,@object
	.size		$str$25,(__unnamed_1 - $str$25)
$str$25:
        /*008d*/ 	.byte	0x28, 0x28, 0x75, 0x69, 0x6e, 0x74, 0x33, 0x32, 0x5f, 0x74, 0x28, 0x74, 0x68, 0x72, 0x65, 0x61
        /*009d*/ 	.byte	0x64, 0x49, 0x64, 0x78, 0x2e, 0x78, 0x29, 0x20, 0x2f, 0x20, 0x33, 0x32, 0x29, 0x20, 0x25, 0x20
        /*00ad*/ 	.byte	0x34, 0x29, 0x20, 0x3d, 0x3d, 0x20, 0x28, 0x28, 0x28, 0x74, 0x6d, 0x65, 0x6d, 0x5f, 0x61, 0x64
        /*00bd*/ 	.byte	0x64, 0x72, 0x20, 0x3e, 0x3e, 0x20, 0x31, 0x36, 0x29, 0x20, 0x2f, 0x20, 0x33, 0x32, 0x29, 0x20
        /*00cd*/ 	.byte	0x25, 0x20, 0x34, 0x29, 0x00
	.type		__unnamed_1,@object
	.size		__unnamed_1,(__unnamed_2 - __unnamed_1)
__unnamed_1:
        /*00d2*/ 	.byte	0x61, 0x75, 0x74, 0x6f, 0x20, 0x63, 0x75, 0x74, 0x65, 0x3a, 0x3a, 0x61, 0x73, 0x5f, 0x70, 0x6f
        /* <DEDUP_REMOVED lines=24> */
        /*0262*/ 	.byte	0x43, 0x3c, 0x38, 0x31, 0x39, 0x32, 0x3e, 0x3e, 0x3e, 0x3e, 0x5d, 0x00
	.type		__unnamed_2,@object
	.size		__unnamed_2,(.L_2 - __unnamed_2)
__unnamed_2:
        /* <DEDUP_REMOVED lines=42> */
        /*050e*/ 	.byte	0x3e, 0x3e, 0x3e, 0x3e, 0x5d, 0x00
.L_2:


//--------------------- .nv.shared._ZN7cutlass13device_kernelINS_4gemm6kernel13GemmUniversalIN4cute5tupleIJiiiiEEENS1_10collective13CollectiveMmaINS1_35MainloopSm100TmaUmmaWarpSpecializedILi12ELi2ELi4ENS5_IJNS4_1CILi1EEESB_SB_EEEEENS5_IJNSA_ILi128EEESE_NSA_ILi64EEEEEENS_12float_e4m3_tENS5_IJSB_llEEESH_SI_NS4_8TiledMMAINS4_8MMA_AtomIJNS4_10MMA_TraitsINS4_19SM100_MMA_F8F6F4_SSEJSH_SH_fSE_SE_NS4_17integral_constantINS4_4UMMA5MajorELSP_1EEESQ_NSN_INSO_7ScaleInELSR_0EEESS_EEEEEENS4_6LayoutISC_NS5_IJNSA_ILi0EEESW_SW_EEEEENS5_IJNS4_10UnderscoreESZ_SZ_EEEEENS4_13SM90_TMA_LOADENS4_14ComposedLayoutINS4_7SwizzleILi3ELi4ELi3EEENS4_18smem_ptr_flag_bitsILi8EEENSV_INS5_IJSE_NSA_ILi8EEEEEENS5_IJSB_SE_EEEEEEEvNS4_8identityES12_S1C_vS1D_EENS_8epilogue10collective18CollectiveEpilogueINS1F_23Sm100TmaWarpSpecializedILi2ELi2ELi64ELb0ELb0EEEJSG_NS5_IJNSV_ISE_SB_EENSV_ISF_SB_EEEEESH_NS5_IJlSB_lEEESH_S1N_NS1F_6fusion15FusionCallbacksIS1J_NS1O_17LinearCombinationISH_fSH_fLNS_15FloatRoundStyleE2EEESG_S1M_JEEENS4_5SM1004TMEM4LOAD26SM100_TMEM_LOAD_32dp32b64xES12_NS13_INS14_ILi2ELi4ELi3EEES17_NSV_INS5_IJS18_SF_EEENS5_IJSF_SB_EEEEEEENS4_39AutoVectorizingCopyWithAssumedAlignmentILi128EEENS4_14SM90_TMA_STOREES22_S24_S24_EEEvvEEEEvNT_6ParamsE --------------------------
	.section	.nv.shared._ZN7cutlass13device_kernelINS_4gemm6kernel13GemmUniversalIN4cute5tupleIJiiiiEEENS1_10collective13CollectiveMmaINS1_35MainloopSm100TmaUmmaWarpSpecializedILi12ELi2ELi4ENS5_IJNS4_1CILi1EEESB_SB_EEEEENS5_IJNSA_ILi128EEESE_NSA_ILi64EEEEEENS_12float_e4m3_tENS5_IJSB_llEEESH_SI_NS4_8TiledMMAINS4_8MMA_AtomIJNS4_10MMA_TraitsINS4_19SM100_MMA_F8F6F4_SSEJSH_SH_fSE_SE_NS4_17integral_constantINS4_4UMMA5MajorELSP_1EEESQ_NSN_INSO_7ScaleInELSR_0EEESS_EEEEEENS4_6LayoutISC_NS5_IJNSA_ILi0EEESW_SW_EEEEENS5_IJNS4_10UnderscoreESZ_SZ_EEEEENS4_13SM90_TMA_LOADENS4_14ComposedLayoutINS4_7SwizzleILi3ELi4ELi3EEENS4_18smem_ptr_flag_bitsILi8EEENSV_INS5_IJSE_NSA_ILi8EEEEEENS5_IJSB_SE_EEEEEEEvNS4_8identityES12_S1C_vS1D_EENS_8epilogue10collective18CollectiveEpilogueINS1F_23Sm100TmaWarpSpecializedILi2ELi2ELi64ELb0ELb0EEEJSG_NS5_IJNSV_ISE_SB_EENSV_ISF_SB_EEEEESH_NS5_IJlSB_lEEESH_S1N_NS1F_6fusion15FusionCallbacksIS1J_NS1O_17LinearCombinationISH_fSH_fLNS_15FloatRoundStyleE2EEESG_S1M_JEEENS4_5SM1004TMEM4LOAD26SM100_TMEM_LOAD_32dp32b64xES12_NS13_INS14_ILi2ELi4ELi3EEES17_NSV_INS5_IJS18_SF_EEENS5_IJSF_SB_EEEEEEENS4_39AutoVectorizingCopyWithAssumedAlignmentILi128EEENS4_14SM90_TMA_STOREES22_S24_S24_EEEvvEEEEvNT_6ParamsE,"aw",@nobits
	.sectionflags	@""
	.align	16
	.zero		1024


//--------------------- .nv.shared.reserved.0     --------------------------
	.section	.nv.shared.reserved.0,"aw",@nobits
	.weak		__nv_reservedSMEM_offset_0_alias
	.size		__nv_reservedSMEM_offset_0_alias, 0, 64
	.other		__nv_reservedSMEM_offset_0_alias,@"STO_CUDA_RESERVED_SHARED STV_DEFAULT"
__nv_reservedSMEM_offset_0_alias:
	.zero		0
.nv.shared.reserved.0:
	.zero		64
	.weak		__nv_reservedSMEM_tcgen05_partition
	.type		__nv_reservedSMEM_tcgen05_partition,@object
	.size		__nv_reservedSMEM_tcgen05_partition,(.L_0 - __nv_reservedSMEM_tcgen05_partition)
__nv_reservedSMEM_tcgen05_partition:
	.zero		32
.L_0:


//--------------------- .nv.global                --------------------------
	.section	.nv.global,"aw",@nobits
.nv.global:
	.type		_ZN40_INTERNAL_05e990f9_4_k_cu_3bb07b7b_354184cute1_E,@object
	.size		_ZN40_INTERNAL_05e990f9_4_k_cu_3bb07b7b_354184cute1_E,(_ZN40_INTERNAL_05e990f9_4_k_cu_3bb07b7b_354184cuda3std3__45__cpo6cbeginE - _ZN40_INTERNAL_05e990f9_4_k_cu_3bb07b7b_354184cute1_E)
_ZN40_INTERNAL_05e990f9_4_k_cu_3bb07b7b_354184cute1_E:
	.zero		1
	.type		_ZN40_INTERNAL_05e990f9_4_k_cu_3bb07b7b_354184cuda3std3__45__cpo6cbeginE,@object
	.size		_ZN40_INTERNAL_05e990f9_4_k_cu_3bb07b7b_354184cuda3std3__45__cpo6cbeginE,(_ZN40_INTERNAL_05e990f9_4_k_cu_3bb07b7b_354184cuda3std3__48in_placeE - _ZN40_INTERNAL_05e990f9_4_k_cu_3bb07b7b_354184cuda3std3__45__cpo6cbeginE)
_ZN40_INTERNAL_05e990f9_4_k_cu_3bb07b7b_354184cuda3std3__45__cpo6cbeginE:
	.zero		1
	.type		_ZN40_INTERNAL_05e990f9_4_k_cu_3bb07b7b_354184cuda3std3__48in_placeE,@object
	.size		_ZN40_INTERNAL_05e990f9_4_k_cu_3bb07b7b_354184cuda3std3__48in_placeE,(_ZN40_INTERNAL_05e990f9_4_k_cu_3bb07b7b_354184cuda3std6ranges3__45__cpo9iter_moveE - _ZN40_INTERNAL_05e990f9_4_k_cu_3bb07b7b_354184cuda3std3__48in_placeE)
_ZN40_INTERNAL_05e990f9_4_k_cu_3bb07b7b_354184cuda3std3__48in_placeE:
	.zero		1
	.type		_ZN40_INTERNAL_05e990f9_4_k_cu_3bb07b7b_354184cuda3std6ranges3__45__cpo9iter_moveE,@object
	.size		_ZN40_INTERNAL_05e990f9_4_k_cu_3bb07b7b_354184cuda3std6ranges3__45__cpo9iter_moveE,(_ZN40_INTERNAL_05e990f9_4_k_cu_3bb07b7b_354184cuda3std3__45__cpo5beginE - _ZN40_INTERNAL_05e990f9_4_k_cu_3bb07b7b_354184cuda3std6ranges3__45__cpo9iter_moveE)
_ZN40_INTERNAL_05e990f9_4_k_cu_3bb07b7b_354184cuda3std6ranges3__45__cpo9iter_moveE:
	.zero		1
	.type		_ZN40_INTERNAL_05e990f9_4_k_cu_3bb07b7b_354184cuda3std3__45__cpo5beginE,@object
	.size		_ZN40_INTERNAL_05e990f9_4_k_cu_3bb07b7b_354184cuda3std3__45__cpo5beginE,(_ZN40_INTERNAL_05e990f9_4_k_cu_3bb07b7b_354184cuda3std3__442_GLOBAL__N__05e990f9_4_k_cu_3bb07b7b_354186ignoreE - _ZN40_INTERNAL_05e990f9_4_k_cu_3bb07b7b_354184cuda3std3__45__cpo5beginE)
_ZN40_INTERNAL_05e990f9_4_k_cu_3bb07b7b_354184cuda3std3__45__cpo5beginE:
	.zero		1
	.type		_ZN40_INTERNAL_05e990f9_4_k_cu_3bb07b7b_354184cuda3std3__442_GLOBAL__N__05e990f9_4_k_cu_3bb07b7b_354186ignoreE,@object
	.size		_ZN40_INTERNAL_05e990f9_4_k_cu_3bb07b7b_354184cuda3std3__442_GLOBAL__N__05e990f9_4_k_cu_3bb07b7b_354186ignoreE,(_ZN40_INTERNAL_05e990f9_4_k_cu_3bb07b7b_354184cute7productE - _ZN40_INTERNAL_05e990f9_4_k_cu_3bb07b7b_354184cuda3std3__442_GLOBAL__N__05e990f9_4_k_cu_3bb07b7b_354186ignoreE)
_ZN40_INTERNAL_05e990f9_4_k_cu_3bb07b7b_354184cuda3std3__442_GLOBAL__N__05e990f9_4_k_cu_3bb07b7b_354186ignoreE:
	.zero		1
	.type		_ZN40_INTERNAL_05e990f9_4_k_cu_3bb07b7b_354184cute7productE,@object
	.size		_ZN40_INTERNAL_05e990f9_4_k_cu_3bb07b7b_354184cute7productE,(_ZN40_INTERNAL_05e990f9_4_k_cu_3bb07b7b_354184cuda3std3__45__cpo3endE - _ZN40_INTERNAL_05e990f9_4_k_cu_3bb07b7b_354184cute7productE)
_ZN40_INTERNAL_05e990f9_4_k_cu_3bb07b7b_354184cute7productE:
	.zero		1
	.type		_ZN40_INTERNAL_05e990f9_4_k_cu_3bb07b7b_354184cuda3std3__45__cpo3endE,@object
	.size		_ZN40_INTERNAL_05e990f9_4_k_cu_3bb07b7b_354184cuda3std3__45__cpo3endE,(_ZN40_INTERNAL_05e990f9_4_k_cu_3bb07b7b_354184cuda3std3__419piecewise_constructE - _ZN40_INTERNAL_05e990f9_4_k_cu_3bb07b7b_354184cuda3std3__45__cpo3endE)
_ZN40_INTERNAL_05e990f9_4_k_cu_3bb07b7b_354184cuda3std3__45__cpo3endE:
	.zero		1
	.type		_ZN40_INTERNAL_05e990f9_4_k_cu_3bb07b7b_354184cuda3std3__419piecewise_constructE,@object
	.size		_ZN40_INTERNAL_05e990f9_4_k_cu_3bb07b7b_354184cuda3std3__419piecewise_constructE,(_ZN40_INTERNAL_05e990f9_4_k_cu_3bb07b7b_354184cuda3std3__45__cpo4cendE - _ZN40_INTERNAL_05e990f9_4_k_cu_3bb07b7b_354184cuda3std3__419piecewise_constructE)
_ZN40_INTERNAL_05e990f9_4_k_cu_3bb07b7b_354184cuda3std3__419piecewise_constructE:
	.zero		1
	.type		_ZN40_INTERNAL_05e990f9_4_k_cu_3bb07b7b_354184cuda3std3__45__cpo4cendE,@object
	.size		_ZN40_INTERNAL_05e990f9_4_k_cu_3bb07b7b_354184cuda3std3__45__cpo4cendE,(_ZN40_INTERNAL_05e990f9_4_k_cu_3bb07b7b_354184cuda3std6ranges3__45__cpo4swapE - _ZN40_INTERNAL_05e990f9_4_k_cu_3bb07b7b_354184cuda3std3__45__cpo4cendE)
_ZN40_INTERNAL_05e990f9_4_k_cu_3bb07b7b_354184cuda3std3__45__cpo4cendE:
	.zero		1
	.type		_ZN40_INTERNAL_05e990f9_4_k_cu_3bb07b7b_354184cuda3std6ranges3__45__cpo4swapE,@object
	.size		_ZN40_INTERNAL_05e990f9_4_k_cu_3bb07b7b_354184cuda3std6ranges3__45__cpo4swapE,(.L_10 - _ZN40_INTERNAL_05e990f9_4_k_cu_3bb07b7b_354184cuda3std6ranges3__45__cpo4swapE)
_ZN40_INTERNAL_05e990f9_4_k_cu_3bb07b7b_354184cuda3std6ranges3__45__cpo4swapE:
	.zero		1
.L_10:


//--------------------- .nv.constant0._ZN7cutlass13device_kernelINS_4gemm6kernel13GemmUniversalIN4cute5tupleIJiiiiEEENS1_10collective13CollectiveMmaINS1_35MainloopSm100TmaUmmaWarpSpecializedILi12ELi2ELi4ENS5_IJNS4_1CILi1EEESB_SB_EEEEENS5_IJNSA_ILi128EEESE_NSA_ILi64EEEEEENS_12float_e4m3_tENS5_IJSB_llEEESH_SI_NS4_8TiledMMAINS4_8MMA_AtomIJNS4_10MMA_TraitsINS4_19SM100_MMA_F8F6F4_SSEJSH_SH_fSE_SE_NS4_17integral_constantINS4_4UMMA5MajorELSP_1EEESQ_NSN_INSO_7ScaleInELSR_0EEESS_EEEEEENS4_6LayoutISC_NS5_IJNSA_ILi0EEESW_SW_EEEEENS5_IJNS4_10UnderscoreESZ_SZ_EEEEENS4_13SM90_TMA_LOADENS4_14ComposedLayoutINS4_7SwizzleILi3ELi4ELi3EEENS4_18smem_ptr_flag_bitsILi8EEENSV_INS5_IJSE_NSA_ILi8EEEEEENS5_IJSB_SE_EEEEEEEvNS4_8identityES12_S1C_vS1D_EENS_8epilogue10collective18CollectiveEpilogueINS1F_23Sm100TmaWarpSpecializedILi2ELi2ELi64ELb0ELb0EEEJSG_NS5_IJNSV_ISE_SB_EENSV_ISF_SB_EEEEESH_NS5_IJlSB_lEEESH_S1N_NS1F_6fusion15FusionCallbacksIS1J_NS1O_17LinearCombinationISH_fSH_fLNS_15FloatRoundStyleE2EEESG_S1M_JEEENS4_5SM1004TMEM4LOAD26SM100_TMEM_LOAD_32dp32b64xES12_NS13_INS14_ILi2ELi4ELi3EEES17_NSV_INS5_IJS18_SF_EEENS5_IJSF_SB_EEEEEEENS4_39AutoVectorizingCopyWithAssumedAlignmentILi128EEENS4_14SM90_TMA_STOREES22_S24_S24_EEEvvEEEEvNT_6ParamsE --------------------------
	.section	.nv.constant0._ZN7cutlass13device_kernelINS_4gemm6kernel13GemmUniversalIN4cute5tupleIJiiiiEEENS1_10collective13CollectiveMmaINS1_35MainloopSm100TmaUmmaWarpSpecializedILi12ELi2ELi4ENS5_IJNS4_1CILi1EEESB_SB_EEEEENS5_IJNSA_ILi128EEESE_NSA_ILi64EEEEEENS_12float_e4m3_tENS5_IJSB_llEEESH_SI_NS4_8TiledMMAINS4_8MMA_AtomIJNS4_10MMA_TraitsINS4_19SM100_MMA_F8F6F4_SSEJSH_SH_fSE_SE_NS4_17integral_constantINS4_4UMMA5MajorELSP_1EEESQ_NSN_INSO_7ScaleInELSR_0EEESS_EEEEEENS4_6LayoutISC_NS5_IJNSA_ILi0EEESW_SW_EEEEENS5_IJNS4_10UnderscoreESZ_SZ_EEEEENS4_13SM90_TMA_LOADENS4_14ComposedLayoutINS4_7SwizzleILi3ELi4ELi3EEENS4_18smem_ptr_flag_bitsILi8EEENSV_INS5_IJSE_NSA_ILi8EEEEEENS5_IJSB_SE_EEEEEEEvNS4_8identityES12_S1C_vS1D_EENS_8epilogue10collective18CollectiveEpilogueINS1F_23Sm100TmaWarpSpecializedILi2ELi2ELi64ELb0ELb0EEEJSG_NS5_IJNSV_ISE_SB_EENSV_ISF_SB_EEEEESH_NS5_IJlSB_lEEESH_S1N_NS1F_6fusion15FusionCallbacksIS1J_NS1O_17LinearCombinationISH_fSH_fLNS_15FloatRoundStyleE2EEESG_S1M_JEEENS4_5SM1004TMEM4LOAD26SM100_TMEM_LOAD_32dp32b64xES12_NS13_INS14_ILi2ELi4ELi3EEES17_NSV_INS5_IJS18_SF_EEENS5_IJSF_SB_EEEEEEENS4_39AutoVectorizingCopyWithAssumedAlignmentILi128EEENS4_14SM90_TMA_STOREES22_S24_S24_EEEvvEEEEvNT_6ParamsE,"a",@progbits
	.sectionflags	@""
	.align	4
.nv.constant0._ZN7cutlass13device_kernelINS_4gemm6kernel13GemmUniversalIN4cute5tupleIJiiiiEEENS1_10collective13CollectiveMmaINS1_35MainloopSm100TmaUmmaWarpSpecializedILi12ELi2ELi4ENS5_IJNS4_1CILi1EEESB_SB_EEEEENS5_IJNSA_ILi128EEESE_NSA_ILi64EEEEEENS_12float_e4m3_tENS5_IJSB_llEEESH_SI_NS4_8TiledMMAINS4_8MMA_AtomIJNS4_10MMA_TraitsINS4_19SM100_MMA_F8F6F4_SSEJSH_SH_fSE_SE_NS4_17integral_constantINS4_4UMMA5MajorELSP_1EEESQ_NSN_INSO_7ScaleInELSR_0EEESS_EEEEEENS4_6LayoutISC_NS5_IJNSA_ILi0EEESW_SW_EEEEENS5_IJNS4_10UnderscoreESZ_SZ_EEEEENS4_13SM90_TMA_LOADENS4_14ComposedLayoutINS4_7SwizzleILi3ELi4ELi3EEENS4_18smem_ptr_flag_bitsILi8EEENSV_INS5_IJSE_NSA_ILi8EEEEEENS5_IJSB_SE_EEEEEEEvNS4_8identityES12_S1C_vS1D_EENS_8epilogue10collective18CollectiveEpilogueINS1F_23Sm100TmaWarpSpecializedILi2ELi2ELi64ELb0ELb0EEEJSG_NS5_IJNSV_ISE_SB_EENSV_ISF_SB_EEEEESH_NS5_IJlSB_lEEESH_S1N_NS1F_6fusion15FusionCallbacksIS1J_NS1O_17LinearCombinationISH_fSH_fLNS_15FloatRoundStyleE2EEESG_S1M_JEEENS4_5SM1004TMEM4LOAD26SM100_TMEM_LOAD_32dp32b64xES12_NS13_INS14_ILi2ELi4ELi3EEES17_NSV_INS5_IJS18_SF_EEENS5_IJSF_SB_EEEEEEENS4_39AutoVectorizingCopyWithAssumedAlignmentILi128EEENS4_14SM90_TMA_STOREES22_S24_S24_EEEvvEEEEvNT_6ParamsE:
	.zero		2944


//--------------------- SYMBOLS --------------------------

	.type		.nv.reservedSmem.offset0,@object
	.size		.nv.reservedSmem.offset0,0x4
	.type		.nv.reservedSmem.cap,@object
	.size		.nv.reservedSmem.cap,0x4
	.type		__assertfail,@function
